	.target	sm_90a

	.elftype	@"ET_EXEC"


//--------------------- .note.nv.tkinfo           --------------------------
	.section	.note.nv.tkinfo,"",@"SHT_NOTE"
	.sectionflags	@"SHF_NOTE_NV_TKINFO"
	.tkinfo
        /*0018*/ 	.word	0x00000002
        /*0030*/ 	.string	""
        /*0030*/ 	.string	"ptxas"
        /*0030*/ 	.string	"Cuda compilation tools, release 13.0, V13.0.88"
        /*0030*/ 	.string	"Build cuda_13.0.r13.0/compiler.36424714_0"
        /*0030*/ 	.string	"-arch sm_90a -m 64 "



//--------------------- .note.nv.cuinfo           --------------------------
	.section	.note.nv.cuinfo,"",@"SHT_NOTE"
	.sectionflags	@"SHF_NOTE_NV_CUINFO"
        /*0018*/ 	.short	0x0002
        /*001a*/ 	.short	0x005a
        /*001c*/ 	.short	0x0082
	.zero		2


//--------------------- .nv.info                  --------------------------
	.section	.nv.info,"",@"SHT_CUDA_INFO"
	.align	4


	//----- nvinfo : EIATTR_REGCOUNT
	.align		4
        /*0000*/ 	.byte	0x04, 0x2f
        /*0002*/ 	.short	(.L_12 - .L_11)
	.align		4
.L_11:
        /*0004*/ 	.word	index@(_ZN7cutlass6KernelINS_4gemm6kernel14RankKUniversalINS1_11threadblock13MmaMultistageINS1_9GemmShapeILi64ELi64ELi16EEENS_9transform11threadblock28PredicatedTileAccessIteratorINS_11MatrixShapeILi64ELi16EEEdNS_6layout11ColumnMajorELi1ENS8_31PitchLinearWarpStripedThreadMapINS_16PitchLinearShapeILi64ELi16EEELi128ENSG_ILi16ELi2EEELi1EEENS_5ArrayIdLi1ELb1EEELb0ENSD_9NoPermuteEEENS9_25RegularTileAccessIteratorISC_dNSD_43ColumnMajorTensorOpMultiplicandCongruous64bELi1ESJ_Li8EEELNS_4arch14CacheOperation4KindE0ENSA_INSB_ILi16ELi64EEEdNSD_8RowMajorELi0ESJ_SL_Lb0ESM_EENSO_ISU_dNSD_40RowMajorTensorOpMultiplicandCongruous64bELi0ESJ_Li8EEELST_0EdSV_NS4_9MmaPolicyINS1_4warp11MmaTensorOpINS6_ILi32ELi32ELi16EEEdSP_dSX_dSV_NS10_17MmaTensorOpPolicyINSR_3MmaINS6_ILi8ELi8ELi4EEELi32EdSV_dSE_dSV_NSR_13OpMultiplyAddEEENSB_ILi1ELi1EEEEELi1ELb0EbEENSB_ILi0ELi0EEES1B_Li1EEELi3ELNS1_23SharedMemoryClearOptionE0EbEENS_8epilogue11threadblock8EpilogueIS7_S1A_Li1ENS1G_27PredicatedTileIteratorBlas3INS1G_26OutputTileOptimalThreadMapINS1G_15OutputTileShapeILi64ELi8ELi2ELi1ELi1EEENS1K_ILi1ELi4ELi1ELi1ELi4EEELi128ELi1ELi64EEEdLNS_8BlasModeE1EEENS1F_4warp24FragmentIteratorTensorOpIS12_S15_dNSK_IdLi2ELb1EEESV_EENS1Q_20TileIteratorTensorOpIS12_S15_dSV_EENS1G_18SharedLoadIteratorINS1N_18CompactedThreadMapEdLi8EEENS1F_6thread17LinearCombinationIdLi1EddLNS1Z_9ScaleType4KindE0ELNS_15FloatRoundStyleE2EdEENSB_ILi0ELi4EEELi1ELi1EEENS4_30GemmIdentityThreadblockSwizzleILi1EEELNS_8FillModeE1EEEEEvNT_6ParamsE)
        /*0008*/ 	.word	0x00000098


	//----- nvinfo : EIATTR_FRAME_SIZE
	.align		4
.L_12:
        /*000c*/ 	.byte	0x04, 0x11
        /*000e*/ 	.short	(.L_14 - .L_13)
	.align		4
.L_13:
        /*0010*/ 	.word	index@($__internal_1_$__cuda_sm20_rem_u64)
        /*0014*/ 	.word	0x00000000


	//----- nvinfo : EIATTR_FRAME_SIZE
	.align		4
.L_14:
        /*0018*/ 	.byte	0x04, 0x11
        /*001a*/ 	.short	(.L_16 - .L_15)
	.align		4
.L_15:
        /*001c*/ 	.word	index@($__internal_0_$__cuda_sm20_div_u64)
        /*0020*/ 	.word	0x00000000


	//----- nvinfo : EIATTR_FRAME_SIZE
	.align		4
.L_16:
        /*0024*/ 	.byte	0x04, 0x11
        /*0026*/ 	.short	(.L_18 - .L_17)
	.align		4
.L_17:
        /*0028*/ 	.word	index@(_ZN7cutlass6KernelINS_4gemm6kernel14RankKUniversalINS1_11threadblock13MmaMultistageINS1_9GemmShapeILi64ELi64ELi16EEENS_9transform11threadblock28PredicatedTileAccessIteratorINS_11MatrixShapeILi64ELi16EEEdNS_6layout11ColumnMajorELi1ENS8_31PitchLinearWarpStripedThreadMapINS_16PitchLinearShapeILi64ELi16EEELi128ENSG_ILi16ELi2EEELi1EEENS_5ArrayIdLi1ELb1EEELb0ENSD_9NoPermuteEEENS9_25RegularTileAccessIteratorISC_dNSD_43ColumnMajorTensorOpMultiplicandCongruous64bELi1ESJ_Li8EEELNS_4arch14CacheOperation4KindE0ENSA_INSB_ILi16ELi64EEEdNSD_8RowMajorELi0ESJ_SL_Lb0ESM_EENSO_ISU_dNSD_40RowMajorTensorOpMultiplicandCongruous64bELi0ESJ_Li8EEELST_0EdSV_NS4_9MmaPolicyINS1_4warp11MmaTensorOpINS6_ILi32ELi32ELi16EEEdSP_dSX_dSV_NS10_17MmaTensorOpPolicyINSR_3MmaINS6_ILi8ELi8ELi4EEELi32EdSV_dSE_dSV_NSR_13OpMultiplyAddEEENSB_ILi1ELi1EEEEELi1ELb0EbEENSB_ILi0ELi0EEES1B_Li1EEELi3ELNS1_23SharedMemoryClearOptionE0EbEENS_8epilogue11threadblock8EpilogueIS7_S1A_Li1ENS1G_27PredicatedTileIteratorBlas3INS1G_26OutputTileOptimalThreadMapINS1G_15OutputTileShapeILi64ELi8ELi2ELi1ELi1EEENS1K_ILi1ELi4ELi1ELi1ELi4EEELi128ELi1ELi64EEEdLNS_8BlasModeE1EEENS1F_4warp24FragmentIteratorTensorOpIS12_S15_dNSK_IdLi2ELb1EEESV_EENS1Q_20TileIteratorTensorOpIS12_S15_dSV_EENS1G_18SharedLoadIteratorINS1N_18CompactedThreadMapEdLi8EEENS1F_6thread17LinearCombinationIdLi1EddLNS1Z_9ScaleType4KindE0ELNS_15FloatRoundStyleE2EdEENSB_ILi0ELi4EEELi1ELi1EEENS4_30GemmIdentityThreadblockSwizzleILi1EEELNS_8FillModeE1EEEEEvNT_6ParamsE)
        /*002c*/ 	.word	0x00000000


	//----- nvinfo : EIATTR_MIN_STACK_SIZE
	.align		4
.L_18:
        /*0030*/ 	.byte	0x04, 0x12
        /*0032*/ 	.short	(.L_20 - .L_19)
	.align		4
.L_19:
        /*0034*/ 	.word	index@(_ZN7cutlass6KernelINS_4gemm6kernel14RankKUniversalINS1_11threadblock13MmaMultistageINS1_9GemmShapeILi64ELi64ELi16EEENS_9transform11threadblock28PredicatedTileAccessIteratorINS_11MatrixShapeILi64ELi16EEEdNS_6layout11ColumnMajorELi1ENS8_31PitchLinearWarpStripedThreadMapINS_16PitchLinearShapeILi64ELi16EEELi128ENSG_ILi16ELi2EEELi1EEENS_5ArrayIdLi1ELb1EEELb0ENSD_9NoPermuteEEENS9_25RegularTileAccessIteratorISC_dNSD_43ColumnMajorTensorOpMultiplicandCongruous64bELi1ESJ_Li8EEELNS_4arch14CacheOperation4KindE0ENSA_INSB_ILi16ELi64EEEdNSD_8RowMajorELi0ESJ_SL_Lb0ESM_EENSO_ISU_dNSD_40RowMajorTensorOpMultiplicandCongruous64bELi0ESJ_Li8EEELST_0EdSV_NS4_9MmaPolicyINS1_4warp11MmaTensorOpINS6_ILi32ELi32ELi16EEEdSP_dSX_dSV_NS10_17MmaTensorOpPolicyINSR_3MmaINS6_ILi8ELi8ELi4EEELi32EdSV_dSE_dSV_NSR_13OpMultiplyAddEEENSB_ILi1ELi1EEEEELi1ELb0EbEENSB_ILi0ELi0EEES1B_Li1EEELi3ELNS1_23SharedMemoryClearOptionE0EbEENS_8epilogue11threadblock8EpilogueIS7_S1A_Li1ENS1G_27PredicatedTileIteratorBlas3INS1G_26OutputTileOptimalThreadMapINS1G_15OutputTileShapeILi64ELi8ELi2ELi1ELi1EEENS1K_ILi1ELi4ELi1ELi1ELi4EEELi128ELi1ELi64EEEdLNS_8BlasModeE1EEENS1F_4warp24FragmentIteratorTensorOpIS12_S15_dNSK_IdLi2ELb1EEESV_EENS1Q_20TileIteratorTensorOpIS12_S15_dSV_EENS1G_18SharedLoadIteratorINS1N_18CompactedThreadMapEdLi8EEENS1F_6thread17LinearCombinationIdLi1EddLNS1Z_9ScaleType4KindE0ELNS_15FloatRoundStyleE2EdEENSB_ILi0ELi4EEELi1ELi1EEENS4_30GemmIdentityThreadblockSwizzleILi1EEELNS_8FillModeE1EEEEEvNT_6ParamsE)
        /*0038*/ 	.word	0x00000000
.L_20:


//--------------------- .nv.compat                --------------------------
	.section	.nv.compat,"",@"SHT_CUDA_COMPAT_INFO"
	.align	4
        /*0000*/ 	.byte	0x02, 0x09, 0x01, 0x00, 0x02, 0x02, 0x01, 0x00, 0x02, 0x05, 0x05, 0x00, 0x03, 0x07, 0x01, 0x01
        /*0010*/ 	.byte	0x02, 0x03, 0x00, 0x00, 0x02, 0x06, 0x01, 0x00, 0x04, 0x0b, 0x08, 0x00, 0x00, 0x00, 0x00, 0x00
        /*0020*/ 	.byte	0x00, 0x00, 0x00, 0x00


//--------------------- .nv.info._ZN7cutlass6KernelINS_4gemm6kernel14RankKUniversalINS1_11threadblock13MmaMultistageINS1_9GemmShapeILi64ELi64ELi16EEENS_9transform11threadblock28PredicatedTileAccessIteratorINS_11MatrixShapeILi64ELi16EEEdNS_6layout11ColumnMajorELi1ENS8_31PitchLinearWarpStripedThreadMapINS_16PitchLinearShapeILi64ELi16EEELi128ENSG_ILi16ELi2EEELi1EEENS_5ArrayIdLi1ELb1EEELb0ENSD_9NoPermuteEEENS9_25RegularTileAccessIteratorISC_dNSD_43ColumnMajorTensorOpMultiplicandCongruous64bELi1ESJ_Li8EEELNS_4arch14CacheOperation4KindE0ENSA_INSB_ILi16ELi64EEEdNSD_8RowMajorELi0ESJ_SL_Lb0ESM_EENSO_ISU_dNSD_40RowMajorTensorOpMultiplicandCongruous64bELi0ESJ_Li8EEELST_0EdSV_NS4_9MmaPolicyINS1_4warp11MmaTensorOpINS6_ILi32ELi32ELi16EEEdSP_dSX_dSV_NS10_17MmaTensorOpPolicyINSR_3MmaINS6_ILi8ELi8ELi4EEELi32EdSV_dSE_dSV_NSR_13OpMultiplyAddEEENSB_ILi1ELi1EEEEELi1ELb0EbEENSB_ILi0ELi0EEES1B_Li1EEELi3ELNS1_23SharedMemoryClearOptionE0EbEENS_8epilogue11threadblock8EpilogueIS7_S1A_Li1ENS1G_27PredicatedTileIteratorBlas3INS1G_26OutputTileOptimalThreadMapINS1G_15OutputTileShapeILi64ELi8ELi2ELi1ELi1EEENS1K_ILi1ELi4ELi1ELi1ELi4EEELi128ELi1ELi64EEEdLNS_8BlasModeE1EEENS1F_4warp24FragmentIteratorTensorOpIS12_S15_dNSK_IdLi2ELb1EEESV_EENS1Q_20TileIteratorTensorOpIS12_S15_dSV_EENS1G_18SharedLoadIteratorINS1N_18CompactedThreadMapEdLi8EEENS1F_6thread17LinearCombinationIdLi1EddLNS1Z_9ScaleType4KindE0ELNS_15FloatRoundStyleE2EdEENSB_ILi0ELi4EEELi1ELi1EEENS4_30GemmIdentityThreadblockSwizzleILi1EEELNS_8FillModeE1EEEEEvNT_6ParamsE --------------------------
	.section	.nv.info._ZN7cutlass6KernelINS_4gemm6kernel14RankKUniversalINS1_11threadblock13MmaMultistageINS1_9GemmShapeILi64ELi64ELi16EEENS_9transform11threadblock28PredicatedTileAccessIteratorINS_11MatrixShapeILi64ELi16EEEdNS_6layout11ColumnMajorELi1ENS8_31PitchLinearWarpStripedThreadMapINS_16PitchLinearShapeILi64ELi16EEELi128ENSG_ILi16ELi2EEELi1EEENS_5ArrayIdLi1ELb1EEELb0ENSD_9NoPermuteEEENS9_25RegularTileAccessIteratorISC_dNSD_43ColumnMajorTensorOpMultiplicandCongruous64bELi1ESJ_Li8EEELNS_4arch14CacheOperation4KindE0ENSA_INSB_ILi16ELi64EEEdNSD_8RowMajorELi0ESJ_SL_Lb0ESM_EENSO_ISU_dNSD_40RowMajorTensorOpMultiplicandCongruous64bELi0ESJ_Li8EEELST_0EdSV_NS4_9MmaPolicyINS1_4warp11MmaTensorOpINS6_ILi32ELi32ELi16EEEdSP_dSX_dSV_NS10_17MmaTensorOpPolicyINSR_3MmaINS6_ILi8ELi8ELi4EEELi32EdSV_dSE_dSV_NSR_13OpMultiplyAddEEENSB_ILi1ELi1EEEEELi1ELb0EbEENSB_ILi0ELi0EEES1B_Li1EEELi3ELNS1_23SharedMemoryClearOptionE0EbEENS_8epilogue11threadblock8EpilogueIS7_S1A_Li1ENS1G_27PredicatedTileIteratorBlas3INS1G_26OutputTileOptimalThreadMapINS1G_15OutputTileShapeILi64ELi8ELi2ELi1ELi1EEENS1K_ILi1ELi4ELi1ELi1ELi4EEELi128ELi1ELi64EEEdLNS_8BlasModeE1EEENS1F_4warp24FragmentIteratorTensorOpIS12_S15_dNSK_IdLi2ELb1EEESV_EENS1Q_20TileIteratorTensorOpIS12_S15_dSV_EENS1G_18SharedLoadIteratorINS1N_18CompactedThreadMapEdLi8EEENS1F_6thread17LinearCombinationIdLi1EddLNS1Z_9ScaleType4KindE0ELNS_15FloatRoundStyleE2EdEENSB_ILi0ELi4EEELi1ELi1EEENS4_30GemmIdentityThreadblockSwizzleILi1EEELNS_8FillModeE1EEEEEvNT_6ParamsE,"",@"SHT_CUDA_INFO"
	.sectionflags	@""
	.align	4


	//----- nvinfo : EIATTR_CUDA_API_VERSION
	.align		4
        /*0000*/ 	.byte	0x04, 0x37
        /*0002*/ 	.short	(.L_22 - .L_21)
.L_21:
        /*0004*/ 	.word	0x00000082


	//----- nvinfo : EIATTR_KPARAM_INFO
	.align		4
.L_22:
        /*0008*/ 	.byte	0x04, 0x17
        /*000a*/ 	.short	(.L_24 - .L_23)
.L_23:
        /*000c*/ 	.word	0x00000000
        /*0010*/ 	.short	0x0000
        /*0012*/ 	.short	0x0000
        /*0014*/ 	.byte	0x00, 0xf0, 0xc1, 0x05


	//----- nvinfo : EIATTR_SPARSE_MMA_MASK
	.align		4
.L_24:
        /*0018*/ 	.byte	0x03, 0x50
        /*001a*/ 	.short	0x0000


	//----- nvinfo : EIATTR_MAXREG_COUNT
	.align		4
        /*001c*/ 	.byte	0x03, 0x1b
        /*001e*/ 	.short	0x00ff


	//----- nvinfo : EIATTR_NUM_BARRIERS
	.align		4
        /*0020*/ 	.byte	0x02, 0x4c
        /*0022*/ 	.byte	0x01
	.zero		1


	//----- nvinfo : EIATTR_MERCURY_ISA_VERSION
	.align		4
        /*0024*/ 	.byte	0x03, 0x5f
        /*0026*/ 	.short	0x0101


	//----- nvinfo : EIATTR_COOP_GROUP_MASK_REGIDS
	.align		4
        /*0028*/ 	.byte	0x04, 0x29
        /*002a*/ 	.short	(.L_26 - .L_25)


	//   ....[0]....
.L_25:
        /*002c*/ 	.word	0xffffffff


	//----- nvinfo : EIATTR_COOP_GROUP_INSTR_OFFSETS
	.align		4
.L_26:
        /*0030*/ 	.byte	0x04, 0x28
        /*0032*/ 	.short	(.L_28 - .L_27)


	//   ....[0]....
.L_27:
        /*0034*/ 	.word	0x000017d0


	//----- nvinfo : EIATTR_EXIT_INSTR_OFFSETS
	.align		4
.L_28:
        /*0038*/ 	.byte	0x04, 0x1c
        /*003a*/ 	.short	(.L_30 - .L_29)


	//   ....[0]....
.L_29:
        /*003c*/ 	.word	0x00000110


	//   ....[1]....
        /*0040*/ 	.word	0x00000160


	//   ....[2]....
        /*0044*/ 	.word	0x000001b0


	//   ....[3]....
        /*0048*/ 	.word	0x00019d00


	//   ....[4]....
        /*004c*/ 	.word	0x00019d70


	//   ....[5]....
        /*0050*/ 	.word	0x00019ed0


	//----- nvinfo : EIATTR_CRS_STACK_SIZE
	.align		4
.L_30:
        /*0054*/ 	.byte	0x04, 0x1e
        /*0056*/ 	.short	(.L_32 - .L_31)
.L_31:
        /*0058*/ 	.word	0x00000000


	//----- nvinfo : EIATTR_CBANK_PARAM_SIZE
	.align		4
.L_32:
        /*005c*/ 	.byte	0x03, 0x19
        /*005e*/ 	.short	0x0170


	//----- nvinfo : EIATTR_PARAM_CBANK
	.align		4
        /*0060*/ 	.byte	0x04, 0x0a
        /*0062*/ 	.short	(.L_34 - .L_33)
	.align		4
.L_33:
        /*0064*/ 	.word	index@(.nv.constant0._ZN7cutlass6KernelINS_4gemm6kernel14RankKUniversalINS1_11threadblock13MmaMultistageINS1_9GemmShapeILi64ELi64ELi16EEENS_9transform11threadblock28PredicatedTileAccessIteratorINS_11MatrixShapeILi64ELi16EEEdNS_6layout11ColumnMajorELi1ENS8_31PitchLinearWarpStripedThreadMapINS_16PitchLinearShapeILi64ELi16EEELi128ENSG_ILi16ELi2EEELi1EEENS_5ArrayIdLi1ELb1EEELb0ENSD_9NoPermuteEEENS9_25RegularTileAccessIteratorISC_dNSD_43ColumnMajorTensorOpMultiplicandCongruous64bELi1ESJ_Li8EEELNS_4arch14CacheOperation4KindE0ENSA_INSB_ILi16ELi64EEEdNSD_8RowMajorELi0ESJ_SL_Lb0ESM_EENSO_ISU_dNSD_40RowMajorTensorOpMultiplicandCongruous64bELi0ESJ_Li8EEELST_0EdSV_NS4_9MmaPolicyINS1_4warp11MmaTensorOpINS6_ILi32ELi32ELi16EEEdSP_dSX_dSV_NS10_17MmaTensorOpPolicyINSR_3MmaINS6_ILi8ELi8ELi4EEELi32EdSV_dSE_dSV_NSR_13OpMultiplyAddEEENSB_ILi1ELi1EEEEELi1ELb0EbEENSB_ILi0ELi0EEES1B_Li1EEELi3ELNS1_23SharedMemoryClearOptionE0EbEENS_8epilogue11threadblock8EpilogueIS7_S1A_Li1ENS1G_27PredicatedTileIteratorBlas3INS1G_26OutputTileOptimalThreadMapINS1G_15OutputTileShapeILi64ELi8ELi2ELi1ELi1EEENS1K_ILi1ELi4ELi1ELi1ELi4EEELi128ELi1ELi64EEEdLNS_8BlasModeE1EEENS1F_4warp24FragmentIteratorTensorOpIS12_S15_dNSK_IdLi2ELb1EEESV_EENS1Q_20TileIteratorTensorOpIS12_S15_dSV_EENS1G_18SharedLoadIteratorINS1N_18CompactedThreadMapEdLi8EEENS1F_6thread17LinearCombinationIdLi1EddLNS1Z_9ScaleType4KindE0ELNS_15FloatRoundStyleE2EdEENSB_ILi0ELi4EEELi1ELi1EEENS4_30GemmIdentityThreadblockSwizzleILi1EEELNS_8FillModeE1EEEEEvNT_6ParamsE)
        /*0068*/ 	.short	0x0210
        /*006a*/ 	.short	0x0170


	//----- nvinfo : EIATTR_SW_WAR
	.align		4
.L_34:
        /*006c*/ 	.byte	0x04, 0x36
        /*006e*/ 	.short	(.L_36 - .L_35)
.L_35:
        /*0070*/ 	.word	0x00000008
.L_36:


//--------------------- .nv.callgraph             --------------------------
	.section	.nv.callgraph,"",@"SHT_CUDA_CALLGRAPH"
	.align	4
	.sectionentsize	8
	.align		4
        /*0000*/ 	.word	0x00000000
	.align		4
        /*0004*/ 	.word	0xffffffff
	.align		4
        /*0008*/ 	.word	0x00000000
	.align		4
        /*000c*/ 	.word	0xfffffffe
	.align		4
        /*0010*/ 	.word	0x00000000
	.align		4
        /*0014*/ 	.word	0xfffffffd
	.align		4
        /*0018*/ 	.word	0x00000000
	.align		4
        /*001c*/ 	.word	0xfffffffc


//--------------------- .nv.constant4             --------------------------
	.section	.nv.constant4,"a",@progbits
	.align	8
	.align		8
.nv.constant4:
        /*0000*/ 	.dword	_ZN39_INTERNAL_ad065496_4_k_cu_5659f370_32604cuda3std3__45__cpo5beginE
	.align		8
        /*0008*/ 	.dword	_ZN39_INTERNAL_ad065496_4_k_cu_5659f370_32604cuda3std3__45__cpo3endE
	.align		8
        /*0010*/ 	.dword	_ZN39_INTERNAL_ad065496_4_k_cu_5659f370_32604cuda3std3__45__cpo6cbeginE
	.align		8
        /*0018*/ 	.dword	_ZN39_INTERNAL_ad065496_4_k_cu_5659f370_32604cuda3std3__45__cpo4cendE
	.align		8
        /*0020*/ 	.dword	_ZN39_INTERNAL_ad065496_4_k_cu_5659f370_32604cuda3std3__441_GLOBAL__N__ad065496_4_k_cu_5659f370_32606ignoreE
	.align		8
        /*0028*/ 	.dword	_ZN39_INTERNAL_ad065496_4_k_cu_5659f370_32604cuda3std3__419piecewise_constructE
	.align		8
        /*0030*/ 	.dword	_ZN39_INTERNAL_ad065496_4_k_cu_5659f370_32604cuda3std3__48in_placeE
	.align		8
        /*0038*/ 	.dword	_ZN39_INTERNAL_ad065496_4_k_cu_5659f370_32604cuda3std6ranges3__45__cpo4swapE
	.align		8
        /*0040*/ 	.dword	_ZN39_INTERNAL_ad065496_4_k_cu_5659f370_32604cuda3std6ranges3__45__cpo9iter_moveE
	.align		8
        /*0048*/ 	.dword	_ZN39_INTERNAL_ad065496_4_k_cu_5659f370_32604cute7productE
	.align		8
        /*0050*/ 	.dword	_ZN39_INTERNAL_ad065496_4_k_cu_5659f370_32604cute1_E


//--------------------- .text._ZN7cutlass6KernelINS_4gemm6kernel14RankKUniversalINS1_11threadblock13MmaMultistageINS1_9GemmShapeILi64ELi64ELi16EEENS_9transform11threadblock28PredicatedTileAccessIteratorINS_11MatrixShapeILi64ELi16EEEdNS_6layout11ColumnMajorELi1ENS8_31PitchLinearWarpStripedThreadMapINS_16PitchLinearShapeILi64ELi16EEELi128ENSG_ILi16ELi2EEELi1EEENS_5ArrayIdLi1ELb1EEELb0ENSD_9NoPermuteEEENS9_25RegularTileAccessIteratorISC_dNSD_43ColumnMajorTensorOpMultiplicandCongruous64bELi1ESJ_Li8EEELNS_4arch14CacheOperation4KindE0ENSA_INSB_ILi16ELi64EEEdNSD_8RowMajorELi0ESJ_SL_Lb0ESM_EENSO_ISU_dNSD_40RowMajorTensorOpMultiplicandCongruous64bELi0ESJ_Li8EEELST_0EdSV_NS4_9MmaPolicyINS1_4warp11MmaTensorOpINS6_ILi32ELi32ELi16EEEdSP_dSX_dSV_NS10_17MmaTensorOpPolicyINSR_3MmaINS6_ILi8ELi8ELi4EEELi32EdSV_dSE_dSV_NSR_13OpMultiplyAddEEENSB_ILi1ELi1EEEEELi1ELb0EbEENSB_ILi0ELi0EEES1B_Li1EEELi3ELNS1_23SharedMemoryClearOptionE0EbEENS_8epilogue11threadblock8EpilogueIS7_S1A_Li1ENS1G_27PredicatedTileIteratorBlas3INS1G_26OutputTileOptimalThreadMapINS1G_15OutputTileShapeILi64ELi8ELi2ELi1ELi1EEENS1K_ILi1ELi4ELi1ELi1ELi4EEELi128ELi1ELi64EEEdLNS_8BlasModeE1EEENS1F_4warp24FragmentIteratorTensorOpIS12_S15_dNSK_IdLi2ELb1EEESV_EENS1Q_20TileIteratorTensorOpIS12_S15_dSV_EENS1G_18SharedLoadIteratorINS1N_18CompactedThreadMapEdLi8EEENS1F_6thread17LinearCombinationIdLi1EddLNS1Z_9ScaleType4KindE0ELNS_15FloatRoundStyleE2EdEENSB_ILi0ELi4EEELi1ELi1EEENS4_30GemmIdentityThreadblockSwizzleILi1EEELNS_8FillModeE1EEEEEvNT_6ParamsE --------------------------
	.section	.text._ZN7cutlass6KernelINS_4gemm6kernel14RankKUniversalINS1_11threadblock13MmaMultistageINS1_9GemmShapeILi64ELi64ELi16EEENS_9transform11threadblock28PredicatedTileAccessIteratorINS_11MatrixShapeILi64ELi16EEEdNS_6layout11ColumnMajorELi1ENS8_31PitchLinearWarpStripedThreadMapINS_16PitchLinearShapeILi64ELi16EEELi128ENSG_ILi16ELi2EEELi1EEENS_5ArrayIdLi1ELb1EEELb0ENSD_9NoPermuteEEENS9_25RegularTileAccessIteratorISC_dNSD_43ColumnMajorTensorOpMultiplicandCongruous64bELi1ESJ_Li8EEELNS_4arch14CacheOperation4KindE0ENSA_INSB_ILi16ELi64EEEdNSD_8RowMajorELi0ESJ_SL_Lb0ESM_EENSO_ISU_dNSD_40RowMajorTensorOpMultiplicandCongruous64bELi0ESJ_Li8EEELST_0EdSV_NS4_9MmaPolicyINS1_4warp11MmaTensorOpINS6_ILi32ELi32ELi16EEEdSP_dSX_dSV_NS10_17MmaTensorOpPolicyINSR_3MmaINS6_ILi8ELi8ELi4EEELi32EdSV_dSE_dSV_NSR_13OpMultiplyAddEEENSB_ILi1ELi1EEEEELi1ELb0EbEENSB_ILi0ELi0EEES1B_Li1EEELi3ELNS1_23SharedMemoryClearOptionE0EbEENS_8epilogue11threadblock8EpilogueIS7_S1A_Li1ENS1G_27PredicatedTileIteratorBlas3INS1G_26OutputTileOptimalThreadMapINS1G_15OutputTileShapeILi64ELi8ELi2ELi1ELi1EEENS1K_ILi1ELi4ELi1ELi1ELi4EEELi128ELi1ELi64EEEdLNS_8BlasModeE1EEENS1F_4warp24FragmentIteratorTensorOpIS12_S15_dNSK_IdLi2ELb1EEESV_EENS1Q_20TileIteratorTensorOpIS12_S15_dSV_EENS1G_18SharedLoadIteratorINS1N_18CompactedThreadMapEdLi8EEENS1F_6thread17LinearCombinationIdLi1EddLNS1Z_9ScaleType4KindE0ELNS_15FloatRoundStyleE2EdEENSB_ILi0ELi4EEELi1ELi1EEENS4_30GemmIdentityThreadblockSwizzleILi1EEELNS_8FillModeE1EEEEEvNT_6ParamsE,"ax",@progbits
	.align	128
.text._ZN7cutlass6KernelINS_4gemm6kernel14RankKUniversalINS1_11threadblock13MmaMultistageINS1_9GemmShapeILi64ELi64ELi16EEENS_9transform11threadblock28PredicatedTileAccessIteratorINS_11MatrixShapeILi64ELi16EEEdNS_6layout11ColumnMajorELi1ENS8_31PitchLinearWarpStripedThreadMapINS_16PitchLinearShapeILi64ELi16EEELi128ENSG_ILi16ELi2EEELi1EEENS_5ArrayIdLi1ELb1EEELb0ENSD_9NoPermuteEEENS9_25RegularTileAccessIteratorISC_dNSD_43ColumnMajorTensorOpMultiplicandCongruous64bELi1ESJ_Li8EEELNS_4arch14CacheOperation4KindE0ENSA_INSB_ILi16ELi64EEEdNSD_8RowMajorELi0ESJ_SL_Lb0ESM_EENSO_ISU_dNSD_40RowMajorTensorOpMultiplicandCongruous64bELi0ESJ_Li8EEELST_0EdSV_NS4_9MmaPolicyINS1_4warp11MmaTensorOpINS6_ILi32ELi32ELi16EEEdSP_dSX_dSV_NS10_17MmaTensorOpPolicyINSR_3MmaINS6_ILi8ELi8ELi4EEELi32EdSV_dSE_dSV_NSR_13OpMultiplyAddEEENSB_ILi1ELi1EEEEELi1ELb0EbEENSB_ILi0ELi0EEES1B_Li1EEELi3ELNS1_23SharedMemoryClearOptionE0EbEENS_8epilogue11threadblock8EpilogueIS7_S1A_Li1ENS1G_27PredicatedTileIteratorBlas3INS1G_26OutputTileOptimalThreadMapINS1G_15OutputTileShapeILi64ELi8ELi2ELi1ELi1EEENS1K_ILi1ELi4ELi1ELi1ELi4EEELi128ELi1ELi64EEEdLNS_8BlasModeE1EEENS1F_4warp24FragmentIteratorTensorOpIS12_S15_dNSK_IdLi2ELb1EEESV_EENS1Q_20TileIteratorTensorOpIS12_S15_dSV_EENS1G_18SharedLoadIteratorINS1N_18CompactedThreadMapEdLi8EEENS1F_6thread17LinearCombinationIdLi1EddLNS1Z_9ScaleType4KindE0ELNS_15FloatRoundStyleE2EdEENSB_ILi0ELi4EEELi1ELi1EEENS4_30GemmIdentityThreadblockSwizzleILi1EEELNS_8FillModeE1EEEEEvNT_6ParamsE:
        .type           _ZN7cutlass6KernelINS_4gemm6kernel14RankKUniversalINS1_11threadblock13MmaMultistageINS1_9GemmShapeILi64ELi64ELi16EEENS_9transform11threadblock28PredicatedTileAccessIteratorINS_11MatrixShapeILi64ELi16EEEdNS_6layout11ColumnMajorELi1ENS8_31PitchLinearWarpStripedThreadMapINS_16PitchLinearShapeILi64ELi16EEELi128ENSG_ILi16ELi2EEELi1EEENS_5ArrayIdLi1ELb1EEELb0ENSD_9NoPermuteEEENS9_25RegularTileAccessIteratorISC_dNSD_43ColumnMajorTensorOpMultiplicandCongruous64bELi1ESJ_Li8EEELNS_4arch14CacheOperation4KindE0ENSA_INSB_ILi16ELi64EEEdNSD_8RowMajorELi0ESJ_SL_Lb0ESM_EENSO_ISU_dNSD_40RowMajorTensorOpMultiplicandCongruous64bELi0ESJ_Li8EEELST_0EdSV_NS4_9MmaPolicyINS1_4warp11MmaTensorOpINS6_ILi32ELi32ELi16EEEdSP_dSX_dSV_NS10_17MmaTensorOpPolicyINSR_3MmaINS6_ILi8ELi8ELi4EEELi32EdSV_dSE_dSV_NSR_13OpMultiplyAddEEENSB_ILi1ELi1EEEEELi1ELb0EbEENSB_ILi0ELi0EEES1B_Li1EEELi3ELNS1_23SharedMemoryClearOptionE0EbEENS_8epilogue11threadblock8EpilogueIS7_S1A_Li1ENS1G_27PredicatedTileIteratorBlas3INS1G_26OutputTileOptimalThreadMapINS1G_15OutputTileShapeILi64ELi8ELi2ELi1ELi1EEENS1K_ILi1ELi4ELi1ELi1ELi4EEELi128ELi1ELi64EEEdLNS_8BlasModeE1EEENS1F_4warp24FragmentIteratorTensorOpIS12_S15_dNSK_IdLi2ELb1EEESV_EENS1Q_20TileIteratorTensorOpIS12_S15_dSV_EENS1G_18SharedLoadIteratorINS1N_18CompactedThreadMapEdLi8EEENS1F_6thread17LinearCombinationIdLi1EddLNS1Z_9ScaleType4KindE0ELNS_15FloatRoundStyleE2EdEENSB_ILi0ELi4EEELi1ELi1EEENS4_30GemmIdentityThreadblockSwizzleILi1EEELNS_8FillModeE1EEEEEvNT_6ParamsE,@function
        .size           _ZN7cutlass6KernelINS_4gemm6kernel14RankKUniversalINS1_11threadblock13MmaMultistageINS1_9GemmShapeILi64ELi64ELi16EEENS_9transform11threadblock28PredicatedTileAccessIteratorINS_11MatrixShapeILi64ELi16EEEdNS_6layout11ColumnMajorELi1ENS8_31PitchLinearWarpStripedThreadMapINS_16PitchLinearShapeILi64ELi16EEELi128ENSG_ILi16ELi2EEELi1EEENS_5ArrayIdLi1ELb1EEELb0ENSD_9NoPermuteEEENS9_25RegularTileAccessIteratorISC_dNSD_43ColumnMajorTensorOpMultiplicandCongruous64bELi1ESJ_Li8EEELNS_4arch14CacheOperation4KindE0ENSA_INSB_ILi16ELi64EEEdNSD_8RowMajorELi0ESJ_SL_Lb0ESM_EENSO_ISU_dNSD_40RowMajorTensorOpMultiplicandCongruous64bELi0ESJ_Li8EEELST_0EdSV_NS4_9MmaPolicyINS1_4warp11MmaTensorOpINS6_ILi32ELi32ELi16EEEdSP_dSX_dSV_NS10_17MmaTensorOpPolicyINSR_3MmaINS6_ILi8ELi8ELi4EEELi32EdSV_dSE_dSV_NSR_13OpMultiplyAddEEENSB_ILi1ELi1EEEEELi1ELb0EbEENSB_ILi0ELi0EEES1B_Li1EEELi3ELNS1_23SharedMemoryClearOptionE0EbEENS_8epilogue11threadblock8EpilogueIS7_S1A_Li1ENS1G_27PredicatedTileIteratorBlas3INS1G_26OutputTileOptimalThreadMapINS1G_15OutputTileShapeILi64ELi8ELi2ELi1ELi1EEENS1K_ILi1ELi4ELi1ELi1ELi4EEELi128ELi1ELi64EEEdLNS_8BlasModeE1EEENS1F_4warp24FragmentIteratorTensorOpIS12_S15_dNSK_IdLi2ELb1EEESV_EENS1Q_20TileIteratorTensorOpIS12_S15_dSV_EENS1G_18SharedLoadIteratorINS1N_18CompactedThreadMapEdLi8EEENS1F_6thread17LinearCombinationIdLi1EddLNS1Z_9ScaleType4KindE0ELNS_15FloatRoundStyleE2EdEENSB_ILi0ELi4EEELi1ELi1EEENS4_30GemmIdentityThreadblockSwizzleILi1EEELNS_8FillModeE1EEEEEvNT_6ParamsE,(.L_x_341 - _ZN7cutlass6KernelINS_4gemm6kernel14RankKUniversalINS1_11threadblock13MmaMultistageINS1_9GemmShapeILi64ELi64ELi16EEENS_9transform11threadblock28PredicatedTileAccessIteratorINS_11MatrixShapeILi64ELi16EEEdNS_6layout11ColumnMajorELi1ENS8_31PitchLinearWarpStripedThreadMapINS_16PitchLinearShapeILi64ELi16EEELi128ENSG_ILi16ELi2EEELi1EEENS_5ArrayIdLi1ELb1EEELb0ENSD_9NoPermuteEEENS9_25RegularTileAccessIteratorISC_dNSD_43ColumnMajorTensorOpMultiplicandCongruous64bELi1ESJ_Li8EEELNS_4arch14CacheOperation4KindE0ENSA_INSB_ILi16ELi64EEEdNSD_8RowMajorELi0ESJ_SL_Lb0ESM_EENSO_ISU_dNSD_40RowMajorTensorOpMultiplicandCongruous64bELi0ESJ_Li8EEELST_0EdSV_NS4_9MmaPolicyINS1_4warp11MmaTensorOpINS6_ILi32ELi32ELi16EEEdSP_dSX_dSV_NS10_17MmaTensorOpPolicyINSR_3MmaINS6_ILi8ELi8ELi4EEELi32EdSV_dSE_dSV_NSR_13OpMultiplyAddEEENSB_ILi1ELi1EEEEELi1ELb0EbEENSB_ILi0ELi0EEES1B_Li1EEELi3ELNS1_23SharedMemoryClearOptionE0EbEENS_8epilogue11threadblock8EpilogueIS7_S1A_Li1ENS1G_27PredicatedTileIteratorBlas3INS1G_26OutputTileOptimalThreadMapINS1G_15OutputTileShapeILi64ELi8ELi2ELi1ELi1EEENS1K_ILi1ELi4ELi1ELi1ELi4EEELi128ELi1ELi64EEEdLNS_8BlasModeE1EEENS1F_4warp24FragmentIteratorTensorOpIS12_S15_dNSK_IdLi2ELb1EEESV_EENS1Q_20TileIteratorTensorOpIS12_S15_dSV_EENS1G_18SharedLoadIteratorINS1N_18CompactedThreadMapEdLi8EEENS1F_6thread17LinearCombinationIdLi1EddLNS1Z_9ScaleType4KindE0ELNS_15FloatRoundStyleE2EdEENSB_ILi0ELi4EEELi1ELi1EEENS4_30GemmIdentityThreadblockSwizzleILi1EEELNS_8FillModeE1EEEEEvNT_6ParamsE)
        .other          _ZN7cutlass6KernelINS_4gemm6kernel14RankKUniversalINS1_11threadblock13MmaMultistageINS1_9GemmShapeILi64ELi64ELi16EEENS_9transform11threadblock28PredicatedTileAccessIteratorINS_11MatrixShapeILi64ELi16EEEdNS_6layout11ColumnMajorELi1ENS8_31PitchLinearWarpStripedThreadMapINS_16PitchLinearShapeILi64ELi16EEELi128ENSG_ILi16ELi2EEELi1EEENS_5ArrayIdLi1ELb1EEELb0ENSD_9NoPermuteEEENS9_25RegularTileAccessIteratorISC_dNSD_43ColumnMajorTensorOpMultiplicandCongruous64bELi1ESJ_Li8EEELNS_4arch14CacheOperation4KindE0ENSA_INSB_ILi16ELi64EEEdNSD_8RowMajorELi0ESJ_SL_Lb0ESM_EENSO_ISU_dNSD_40RowMajorTensorOpMultiplicandCongruous64bELi0ESJ_Li8EEELST_0EdSV_NS4_9MmaPolicyINS1_4warp11MmaTensorOpINS6_ILi32ELi32ELi16EEEdSP_dSX_dSV_NS10_17MmaTensorOpPolicyINSR_3MmaINS6_ILi8ELi8ELi4EEELi32EdSV_dSE_dSV_NSR_13OpMultiplyAddEEENSB_ILi1ELi1EEEEELi1ELb0EbEENSB_ILi0ELi0EEES1B_Li1EEELi3ELNS1_23SharedMemoryClearOptionE0EbEENS_8epilogue11threadblock8EpilogueIS7_S1A_Li1ENS1G_27PredicatedTileIteratorBlas3INS1G_26OutputTileOptimalThreadMapINS1G_15OutputTileShapeILi64ELi8ELi2ELi1ELi1EEENS1K_ILi1ELi4ELi1ELi1ELi4EEELi128ELi1ELi64EEEdLNS_8BlasModeE1EEENS1F_4warp24FragmentIteratorTensorOpIS12_S15_dNSK_IdLi2ELb1EEESV_EENS1Q_20TileIteratorTensorOpIS12_S15_dSV_EENS1G_18SharedLoadIteratorINS1N_18CompactedThreadMapEdLi8EEENS1F_6thread17LinearCombinationIdLi1EddLNS1Z_9ScaleType4KindE0ELNS_15FloatRoundStyleE2EdEENSB_ILi0ELi4EEELi1ELi1EEENS4_30GemmIdentityThreadblockSwizzleILi1EEELNS_8FillModeE1EEEEEvNT_6ParamsE,@"STO_CUDA_ENTRY STV_DEFAULT"
_ZN7cutlass6KernelINS_4gemm6kernel14RankKUniversalINS1_11threadblock13MmaMultistageINS1_9GemmShapeILi64ELi64ELi16EEENS_9transform11threadblock28PredicatedTileAccessIteratorINS_11MatrixShapeILi64ELi16EEEdNS_6layout11ColumnMajorELi1ENS8_31PitchLinearWarpStripedThreadMapINS_16PitchLinearShapeILi64ELi16EEELi128ENSG_ILi16ELi2EEELi1EEENS_5ArrayIdLi1ELb1EEELb0ENSD_9NoPermuteEEENS9_25RegularTileAccessIteratorISC_dNSD_43ColumnMajorTensorOpMultiplicandCongruous64bELi1ESJ_Li8EEELNS_4arch14CacheOperation4KindE0ENSA_INSB_ILi16ELi64EEEdNSD_8RowMajorELi0ESJ_SL_Lb0ESM_EENSO_ISU_dNSD_40RowMajorTensorOpMultiplicandCongruous64bELi0ESJ_Li8EEELST_0EdSV_NS4_9MmaPolicyINS1_4warp11MmaTensorOpINS6_ILi32ELi32ELi16EEEdSP_dSX_dSV_NS10_17MmaTensorOpPolicyINSR_3MmaINS6_ILi8ELi8ELi4EEELi32EdSV_dSE_dSV_NSR_13OpMultiplyAddEEENSB_ILi1ELi1EEEEELi1ELb0EbEENSB_ILi0ELi0EEES1B_Li1EEELi3ELNS1_23SharedMemoryClearOptionE0EbEENS_8epilogue11threadblock8EpilogueIS7_S1A_Li1ENS1G_27PredicatedTileIteratorBlas3INS1G_26OutputTileOptimalThreadMapINS1G_15OutputTileShapeILi64ELi8ELi2ELi1ELi1EEENS1K_ILi1ELi4ELi1ELi1ELi4EEELi128ELi1ELi64EEEdLNS_8BlasModeE1EEENS1F_4warp24FragmentIteratorTensorOpIS12_S15_dNSK_IdLi2ELb1EEESV_EENS1Q_20TileIteratorTensorOpIS12_S15_dSV_EENS1G_18SharedLoadIteratorINS1N_18CompactedThreadMapEdLi8EEENS1F_6thread17LinearCombinationIdLi1EddLNS1Z_9ScaleType4KindE0ELNS_15FloatRoundStyleE2EdEENSB_ILi0ELi4EEELi1ELi1EEENS4_30GemmIdentityThreadblockSwizzleILi1EEELNS_8FillModeE1EEEEEvNT_6ParamsE:
[----:B------:R-:W-:Y:S08]  /*0000*/  LDC R1, c[0x0][0x28] ;  /* 0x00000a00ff017b82 */ /* 0x000ff00000000800 */
[----:B------:R-:W1:Y:S01]  /*0010*/  LDC.64 R2, c[0x0][0x2f8] ;  /* 0x0000be00ff027b82 */ /* 0x000e620000000a00 */
[----:B------:R-:W-:Y:S01]  /*0020*/  ULDC.64 UR4, c[0x0][0x2f0] ;  /* 0x0000bc0000047ab9 */ /* 0x000fe20000000a00 */
[----:B------:R-:W2:Y:S01]  /*0030*/  S2R R110, SR_CTAID.Z ;  /* 0x00000000006e7919 */ /* 0x000ea20000002700 */
[----:B------:R-:W-:Y:S01]  /*0040*/  DSETP.NEU.AND P1, PT, RZ, UR4, PT ;  /* 0x00000004ff007e2a */ /* 0x000fe2000bf2d000 */
[----:B------:R-:W-:Y:S01]  /*0050*/  IMAD.MOV.U32 R0, RZ, RZ, -0x1 ;  /* 0xffffffffff007424 */ /* 0x000fe200078e00ff */
[----:B------:R-:W-:Y:S01]  /*0060*/  ULDC.U8 UR4, c[0x0][0x378] ;  /* 0x0000de0000047ab9 */ /* 0x000fe20000000000 */
[----:B------:R-:W-:-:S02]  /*0070*/  ULDC UR5, c[0x0][0x228] ;  /* 0x00008a0000057ab9 */ /* 0x000fc40000000800 */
[----:B------:R-:W3:Y:S01]  /*0080*/  S2UR UR6, SR_CTAID.Y ;  /* 0x00000000000679c3 */ /* 0x000ee20000002600 */
[----:B------:R-:W-:Y:S02]  /*0090*/  ISETP.NE.AND P1, PT, RZ, UR4, !P1 ;  /* 0x00000004ff007c0c */ /* 0x000fe4000cf25270 */
[----:B------:R-:W-:-:S05]  /*00a0*/  SHF.L.U32 R0, R0, UR5, RZ ;  /* 0x0000000500007c19 */ /* 0x000fca00080006ff */
[----:B------:R-:W4:Y:S01]  /*00b0*/  S2UR UR7, SR_CTAID.X ;  /* 0x00000000000779c3 */ /* 0x000f220000002500 */
[----:B-1----:R-:W-:Y:S01]  /*00c0*/  DSETP.EQ.AND P0, PT, R2, 1, PT ;  /* 0x3ff000000200742a */ /* 0x002fe20003f02000 */
[----:B---3--:R-:W-:Y:S01]  /*00d0*/  USHF.L.U32 UR6, UR6, UR5, URZ ;  /* 0x0000000506067299 */ /* 0x008fe2000800063f */
[----:B----4-:R-:W-:Y:S01]  /*00e0*/  LOP3.LUT R113, R0, UR7, RZ, 0xc, !PT ;  /* 0x0000000700717c12 */ /* 0x010fe2000f8e0cff */
[----:B------:R-:W-:-:S04]  /*00f0*/  USHF.R.S32.HI UR5, URZ, UR5, UR7 ;  /* 0x000000053f057299 */ /* 0x000fc80008011407 */
[----:B------:R-:W-:-:S07]  /*0100*/  VIADD R113, R113, UR6 ;  /* 0x0000000671717c36 */ /* 0x000fce0008000000 */
[----:B--2---:R-:W-:Y:S05]  /*0110*/  @P1 EXIT P0 ;  /* 0x000000000000194d */ /* 0x004fea0000000000 */
[----:B------:R-:W1:Y:S01]  /*0120*/  LDC R0, c[0x0][0x21c] ;  /* 0x00008700ff007b82 */ /* 0x000e620000000800 */
[----:B------:R-:W-:Y:S02]  /*0130*/  ULDC UR4, c[0x0][0x220] ;  /* 0x0000880000047ab9 */ /* 0x000fe40000000800 */
[----:B------:R-:W-:-:S04]  /*0140*/  ISETP.GE.AND P0, PT, R113, UR4, PT ;  /* 0x0000000471007c0c */ /* 0x000fc8000bf06270 */
[----:B-1----:R-:W-:-:S13]  /*0150*/  ISETP.LE.OR P0, PT, R0, UR5, P0 ;  /* 0x0000000500007c0c */ /* 0x002fda0008703670 */
[----:B------:R-:W-:Y:S05]  /*0160*/  @P0 EXIT ;  /* 0x000000000000094d */ /* 0x000fea0003800000 */
[----:B------:R-:W-:Y:S01]  /*0170*/  USHF.L.U32 UR7, UR5, 0x6, URZ ;  /* 0x0000000605077899 */ /* 0x000fe2000800063f */
[----:B------:R-:W-:-:S03]  /*0180*/  SHF.L.U32 R112, R113, 0x6, RZ ;  /* 0x0000000671707819 */ /* 0x000fc600000006ff */
[----:B------:R-:W-:-:S06]  /*0190*/  UIADD3 UR4, UR7, 0x40, URZ ;  /* 0x0000004007047890 */ /* 0x000fcc000fffe03f */
[----:B------:R-:W-:-:S13]  /*01a0*/  ISETP.LT.AND P0, PT, R112, UR4, PT ;  /* 0x0000000470007c0c */ /* 0x000fda000bf01270 */
[----:B------:R-:W-:Y:S05]  /*01b0*/  @!P0 EXIT ;  /* 0x000000000000894d */ /* 0x000fea0003800000 */
[----:B------:R-:W1:Y:S01]  /*01c0*/  LDC R0, c[0x0][0x320] ;  /* 0x0000c800ff007b82 */ /* 0x000e620000000800 */
[----:B------:R-:W-:Y:S01]  /*01d0*/  ULDC.64 UR8, c[0x0][0x330] ;  /* 0x0000cc0000087ab9 */ /* 0x000fe20000000a00 */
[----:B------:R-:W-:Y:S01]  /*01e0*/  ULDC.64 UR4, c[0x0][0x338] ;  /* 0x0000ce0000047ab9 */ /* 0x000fe20000000a00 */
[----:B------:R-:W-:Y:S01]  /*01f0*/  IMAD.U32 R84, RZ, RZ, UR8 ;  /* 0x00000008ff547e24 */ /* 0x000fe2000f8e00ff */
[----:B------:R-:W-:Y:S01]  /*0200*/  MOV R70, UR4 ;  /* 0x0000000400467c02 */ /* 0x000fe20008000f00 */
[----:B------:R-:W-:Y:S01]  /*0210*/  IMAD.U32 R85, RZ, RZ, UR9 ;  /* 0x00000009ff557e24 */ /* 0x000fe2000f8e00ff */
[----:B------:R-:W-:Y:S01]  /*0220*/  MOV R71, UR5 ;  /* 0x0000000500477c02 */ /* 0x000fe20008000f00 */
[----:B------:R-:W-:Y:S01]  /*0230*/  ULDC.64 UR14, c[0x0][0x208] ;  /* 0x00008200000e7ab9 */ /* 0x000fe20000000a00 */
[----:B-1----:R-:W-:-:S13]  /*0240*/  ISETP.GE.U32.AND P0, PT, R0, 0x2, PT ;  /* 0x000000020000780c */ /* 0x002fda0003f06070 */
[----:B------:R-:W-:Y:S05]  /*0250*/  @!P0 BRA `(.L_x_0) ;  /* 0x0000000000808947 */ /* 0x000fea0003800000 */
[----:B------:R-:W-:Y:S01]  /*0260*/  ISETP.NE.AND P0, PT, R0, 0x2, PT ;  /* 0x000000020000780c */ /* 0x000fe20003f05270 */
[----:B------:R-:W-:Y:S01]  /*0270*/  ULDC UR4, c[0x0][0x218] ;  /* 0x0000860000047ab9 */ /* 0x000fe20000000800 */
[----:B------:R-:W-:Y:S01]  /*0280*/  IMAD.MOV.U32 R80, RZ, RZ, RZ ;  /* 0x000000ffff507224 */ /* 0x000fe200078e00ff */
[----:B------:R-:W-:-:S10]  /*0290*/  MOV R7, UR4 ;  /* 0x0000000400077c02 */ /* 0x000fd40008000f00 */
[----:B------:R-:W-:Y:S05]  /*02a0*/  @!P0 BRA `(.L_x_1) ;  /* 0x0000000000248947 */ /* 0x000fea0003800000 */
[----:B------:R-:W-:-:S13]  /*02b0*/  ISETP.NE.AND P0, PT, R0, 0x3, PT ;  /* 0x000000030000780c */ /* 0x000fda0003f05270 */
[----:B------:R-:W-:Y:S05]  /*02c0*/  @P0 BRA `(.L_x_2) ;  /* 0x0000000000800947 */ /* 0x000fea0003800000 */
[----:B------:R-:W1:Y:S08]  /*02d0*/  LDC.64 R84, c[0x0][0x330] ;  /* 0x0000cc00ff547b82 */ /* 0x000e700000000a00 */
[----:B------:R-:W2:Y:S01]  /*02e0*/  LDC.64 R70, c[0x0][0x338] ;  /* 0x0000ce00ff467b82 */ /* 0x000ea20000000a00 */
[----:B-1----:R-:W-:-:S06]  /*02f0*/  IMAD.WIDE R84, R110, 0x8, R84 ;  /* 0x000000086e547825 */ /* 0x002fcc00078e0254 */
[----:B------:R-:W4:Y:S01]  /*0300*/  LDG.E.64 R84, desc[UR14][R84.64] ;  /* 0x0000000e54547981 */ /* 0x000f22000c1e1b00 */
[----:B--2---:R-:W-:-:S06]  /*0310*/  IMAD.WIDE R70, R110, 0x8, R70 ;  /* 0x000000086e467825 */ /* 0x004fcc00078e0246 */
[----:B------:R-:W4:Y:S01]  /*0320*/  LDG.E.64 R70, desc[UR14][R70.64] ;  /* 0x0000000e46467981 */ /* 0x000f22000c1e1b00 */
[----:B------:R-:W-:Y:S05]  /*0330*/  BRA `(.L_x_2) ;  /* 0x0000000000647947 */ /* 0x000fea0003800000 */
.L_x_1:
[----:B------:R-:W1:Y:S01]  /*0340*/  LDC.64 R4, c[0x0][0x350] ;  /* 0x0000d400ff047b82 */ /* 0x000e620000000a00 */
[----:B------:R-:W-:-:S07]  /*0350*/  SHF.R.S32.HI R9, RZ, 0x1f, R110 ;  /* 0x0000001fff097819 */ /* 0x000fce000001146e */
[----:B------:R-:W2:Y:S08]  /*0360*/  LDC.64 R2, c[0x0][0x358] ;  /* 0x0000d600ff027b82 */ /* 0x000eb00000000a00 */
[----:B------:R-:W3:Y:S08]  /*0370*/  LDC.64 R84, c[0x0][0x330] ;  /* 0x0000cc00ff547b82 */ /* 0x000ef00000000a00 */
[----:B------:R-:W4:Y:S01]  /*0380*/  LDC.64 R70, c[0x0][0x338] ;  /* 0x0000ce00ff467b82 */ /* 0x000f220000000a00 */
[----:B-1----:R-:W-:-:S02]  /*0390*/  IMAD R6, R9, R4, RZ ;  /* 0x0000000409067224 */ /* 0x002fc400078e02ff */
[----:B------:R-:W-:-:S04]  /*03a0*/  IMAD.WIDE.U32 R10, R110, R4, RZ ;  /* 0x000000046e0a7225 */ /* 0x000fc800078e00ff */
[C---:B------:R-:W-:Y:S02]  /*03b0*/  IMAD R5, R110.reuse, R5, R6 ;  /* 0x000000056e057224 */ /* 0x040fe400078e0206 */
[-C--:B--2---:R-:W-:Y:S02]  /*03c0*/  IMAD R0, R9, R2.reuse, RZ ;  /* 0x0000000209007224 */ /* 0x084fe400078e02ff */
[----:B------:R-:W-:Y:S01]  /*03d0*/  IMAD.WIDE.U32 R8, R110, R2, RZ ;  /* 0x000000026e087225 */ /* 0x000fe200078e00ff */
[----:B------:R-:W-:-:S03]  /*03e0*/  IADD3 R5, R11, R5, RZ ;  /* 0x000000050b057210 */ /* 0x000fc60007ffe0ff */
[----:B------:R-:W-:Y:S01]  /*03f0*/  IMAD R3, R110, R3, R0 ;  /* 0x000000036e037224 */ /* 0x000fe200078e0200 */
[----:B---3--:R-:W-:-:S04]  /*0400*/  LEA R84, P1, R10, R84, 0x3 ;  /* 0x000000540a547211 */ /* 0x008fc800078218ff */
[----:B------:R-:W-:Y:S02]  /*0410*/  IADD3 R3, R9, R3, RZ ;  /* 0x0000000309037210 */ /* 0x000fe40007ffe0ff */
[----:B------:R-:W-:Y:S02]  /*0420*/  LEA.HI.X R85, R10, R85, R5, 0x3, P1 ;  /* 0x000000550a557211 */ /* 0x000fe400008f1c05 */
[----:B----4-:R-:W-:-:S04]  /*0430*/  LEA R70, P0, R8, R70, 0x3 ;  /* 0x0000004608467211 */ /* 0x010fc800078018ff */
[----:B------:R-:W-:Y:S01]  /*0440*/  LEA.HI.X R71, R8, R71, R3, 0x3, P0 ;  /* 0x0000004708477211 */ /* 0x000fe200000f1c03 */
[----:B------:R-:W-:Y:S08]  /*0450*/  BRA `(.L_x_2) ;  /* 0x00000000001c7947 */ /* 0x000ff00003800000 */
.L_x_0:
[----:B------:R-:W1:Y:S01]  /*0460*/  LDC R0, c[0x0][0x224] ;  /* 0x00008900ff007b82 */ /* 0x000e620000000800 */
[----:B------:R-:W-:-:S07]  /*0470*/  IADD3 R7, R110, 0x1, RZ ;  /* 0x000000016e077810 */ /* 0x000fce0007ffe0ff */
[----:B------:R-:W2:Y:S01]  /*0480*/  LDC R3, c[0x0][0x328] ;  /* 0x0000ca00ff037b82 */ /* 0x000ea20000000800 */
[C---:B-1----:R-:W-:Y:S01]  /*0490*/  ISETP.GE.AND P0, PT, R7.reuse, R0, PT ;  /* 0x000000000700720c */ /* 0x042fe20003f06270 */
[-C--:B--2---:R-:W-:Y:S02]  /*04a0*/  IMAD R7, R7, R3.reuse, RZ ;  /* 0x0000000307077224 */ /* 0x084fe400078e02ff */
[----:B------:R-:W-:-:S10]  /*04b0*/  IMAD R80, R110, R3, RZ ;  /* 0x000000036e507224 */ /* 0x000fd400078e02ff */
[----:B------:R-:W1:Y:S02]  /*04c0*/  @P0 LDC R7, c[0x0][0x218] ;  /* 0x00008600ff070b82 */ /* 0x000e640000000800 */
.L_x_2:
[----:B------:R-:W2:Y:S01]  /*04d0*/  S2R R109, SR_TID.X ;  /* 0x00000000006d7919 */ /* 0x000ea20000002100 */
[C-C-:B-1----:R-:W-:Y:S01]  /*04e0*/  IMAD.IADD R2, R7.reuse, 0x1, -R80.reuse ;  /* 0x0000000107027824 */ /* 0x142fe200078e0a50 */
[----:B------:R-:W-:Y:S01]  /*04f0*/  IADD3 R86, R7, 0xf, -R80 ;  /* 0x0000000f07567810 */ /* 0x000fe20007ffe850 */
[----:B------:R-:W-:Y:S01]  /*0500*/  ULDC.64 UR4, c[0x0][0x210] ;  /* 0x0000840000047ab9 */ /* 0x000fe20000000a00 */
[----:B------:R-:W-:Y:S01]  /*0510*/  ULDC.64 UR12, c[0x0][0x230] ;  /* 0x00008c00000c7ab9 */ /* 0x000fe20000000a00 */
[----:B------:R-:W-:Y:S01]  /*0520*/  ULDC.64 UR10, c[0x0][0x250] ;  /* 0x00009400000a7ab9 */ /* 0x000fe20000000a00 */
[----:B------:R-:W-:Y:S01]  /*0530*/  SHF.R.S32.HI R81, RZ, 0x1f, R2 ;  /* 0x0000001fff517819 */ /* 0x000fe20000011402 */
[----:B------:R-:W-:Y:S01]  /*0540*/  VIADD R4, R86, 0xf ;  /* 0x0000000f56047836 */ /* 0x000fe20000000000 */
[----:B------:R-:W1:Y:S01]  /*0550*/  S2UR UR6, SR_CgaCtaId ;  /* 0x00000000000679c3 */ /* 0x000e620000008800 */
[----:B------:R-:W-:Y:S01]  /*0560*/  ULDC.64 UR8, c[0x0][0x240] ;  /* 0x0000900000087ab9 */ /* 0x000fe20000000a00 */
[----:B------:R-:W-:-:S02]  /*0570*/  LEA.HI R81, R81, R2, RZ, 0x4 ;  /* 0x0000000251517211 */ /* 0x000fc400078f20ff */
[----:B------:R-:W-:Y:S02]  /*0580*/  CS2R R54, SRZ ;  /* 0x0000000000367805 */ /* 0x000fe4000001ff00 */
[----:B------:R-:W-:Y:S02]  /*0590*/  ISETP.GE.U32.AND P5, PT, R4, 0x1f, PT ;  /* 0x0000001f0400780c */ /* 0x000fe40003fa6070 */
[----:B------:R-:W-:Y:S02]  /*05a0*/  CS2R R52, SRZ ;  /* 0x0000000000347805 */ /* 0x000fe4000001ff00 */
[----:B------:R-:W-:Y:S02]  /*05b0*/  LOP3.LUT R81, R81, 0xfffffff0, RZ, 0xc0, !PT ;  /* 0xfffffff051517812 */ /* 0x000fe400078ec0ff */
[----:B------:R-:W-:Y:S01]  /*05c0*/  CS2R R50, SRZ ;  /* 0x0000000000327805 */ /* 0x000fe2000001ff00 */
[----:B------:R-:W3:Y:S01]  /*05d0*/  LDC.64 R114, c[0x0][0x238] ;  /* 0x00008e00ff727b82 */ /* 0x000ee20000000a00 */
[----:B------:R-:W-:-:S02]  /*05e0*/  CS2R R48, SRZ ;  /* 0x0000000000307805 */ /* 0x000fc4000001ff00 */
[----:B------:R-:W-:Y:S01]  /*05f0*/  CS2R R58, SRZ ;  /* 0x00000000003a7805 */ /* 0x000fe2000001ff00 */
[----:B------:R-:W-:Y:S01]  /*0600*/  IMAD.IADD R81, R2, 0x1, -R81 ;  /* 0x0000000102517824 */ /* 0x000fe200078e0a51 */
[----:B------:R-:W-:Y:S02]  /*0610*/  LOP3.LUT R2, R86, 0xfffffff0, RZ, 0xc0, !PT ;  /* 0xfffffff056027812 */ /* 0x000fe400078ec0ff */
[----:B------:R-:W-:Y:S02]  /*0620*/  CS2R R56, SRZ ;  /* 0x0000000000387805 */ /* 0x000fe4000001ff00 */
[----:B------:R-:W-:Y:S02]  /*0630*/  CS2R R46, SRZ ;  /* 0x00000000002e7805 */ /* 0x000fe4000001ff00 */
[----:B------:R-:W-:Y:S02]  /*0640*/  CS2R R44, SRZ ;  /* 0x00000000002c7805 */ /* 0x000fe4000001ff00 */
[----:B------:R-:W-:Y:S01]  /*0650*/  ISETP.NE.AND P0, PT, R81, RZ, PT ;  /* 0x000000ff5100720c */ /* 0x000fe20003f05270 */
[----:B------:R-:W3:Y:S01]  /*0660*/  LDC.64 R68, c[0x0][0x268] ;  /* 0x00009a00ff447b82 */ /* 0x000ee20000000a00 */
[----:B------:R-:W-:-:S02]  /*0670*/  ISETP.NE.AND P4, PT, R2, 0x10, PT ;  /* 0x000000100200780c */ /* 0x000fc40003f85270 */
[----:B------:R-:W-:Y:S02]  /*0680*/  CS2R R26, SRZ ;  /* 0x00000000001a7805 */ /* 0x000fe4000001ff00 */
[----:B------:R-:W-:Y:S02]  /*0690*/  SEL R81, R81, 0x10, P0 ;  /* 0x0000001051517807 */ /* 0x000fe40000000000 */
[----:B------:R-:W-:Y:S02]  /*06a0*/  CS2R R62, SRZ ;  /* 0x00000000003e7805 */ /* 0x000fe4000001ff00 */
[----:B------:R-:W-:Y:S02]  /*06b0*/  CS2R R60, SRZ ;  /* 0x00000000003c7805 */ /* 0x000fe4000001ff00 */
[----:B------:R-:W-:Y:S02]  /*06c0*/  CS2R R42, SRZ ;  /* 0x00000000002a7805 */ /* 0x000fe4000001ff00 */
[----:B--2---:R-:W-:Y:S01]  /*06d0*/  SHF.R.S32.HI R10, RZ, 0x1f, R109 ;  /* 0x0000001fff0a7819 */ /* 0x004fe2000001146d */
[----:B------:R-:W-:Y:S01]  /*06e0*/  IMAD.WIDE.U32 R12, R81, UR12, RZ ;  /* 0x0000000c510c7c25 */ /* 0x000fe2000f8e00ff */
[----:B------:R-:W-:-:S02]  /*06f0*/  SHF.R.S32.HI R75, RZ, 0x1f, R81 ;  /* 0x0000001fff4b7819 */ /* 0x000fc40000011451 */
[----:B------:R-:W-:Y:S02]  /*0700*/  CS2R R40, SRZ ;  /* 0x0000000000287805 */ /* 0x000fe4000001ff00 */
[----:B------:R-:W-:Y:S01]  /*0710*/  LEA.HI R10, R10, R109, RZ, 0x5 ;  /* 0x0000006d0a0a7211 */ /* 0x000fe200078f28ff */
[----:B------:R-:W-:Y:S01]  /*0720*/  IMAD.WIDE.U32 R8, R81, UR10, RZ ;  /* 0x0000000a51087c25 */ /* 0x000fe2000f8e00ff */
[----:B------:R-:W-:Y:S02]  /*0730*/  CS2R R30, SRZ ;  /* 0x00000000001e7805 */ /* 0x000fe4000001ff00 */
[----:B------:R-:W-:Y:S02]  /*0740*/  CS2R R28, SRZ ;  /* 0x00000000001c7805 */ /* 0x000fe4000001ff00 */
[----:B------:R-:W-:Y:S01]  /*0750*/  LOP3.LUT R0, R10, 0xffffffe0, RZ, 0xc0, !PT ;  /* 0xffffffe00a007812 */ /* 0x000fe200078ec0ff */
[----:B------:R-:W-:Y:S01]  /*0760*/  IMAD R4, R75, UR10, RZ ;  /* 0x0000000a4b047c24 */ /* 0x000fe2000f8e02ff */
[----:B------:R-:W-:Y:S01]  /*0770*/  SHF.R.S32.HI R10, RZ, 0x5, R10 ;  /* 0x00000005ff0a7819 */ /* 0x000fe2000001140a */
[----:B------:R-:W-:Y:S01]  /*0780*/  IMAD.SHL.U32 R77, R12, 0x8, RZ ;  /* 0x000000080c4d7824 */ /* 0x000fe200078e00ff */
[----:B------:R-:W-:Y:S01]  /*0790*/  CS2R R66, SRZ ;  /* 0x0000000000427805 */ /* 0x000fe2000001ff00 */
[----:B------:R-:W-:Y:S01]  /*07a0*/  IMAD.IADD R0, R109, 0x1, -R0 ;  /* 0x000000016d007824 */ /* 0x000fe200078e0a00 */
[----:B------:R-:W-:Y:S01]  /*07b0*/  CS2R R64, SRZ ;  /* 0x0000000000407805 */ /* 0x000fe2000001ff00 */
[----:B------:R-:W-:Y:S01]  /*07c0*/  IMAD.SHL.U32 R10, R10, 0x2, RZ ;  /* 0x000000020a0a7824 */ /* 0x000fe200078e00ff */
[----:B------:R-:W-:Y:S01]  /*07d0*/  CS2R R38, SRZ ;  /* 0x0000000000267805 */ /* 0x000fe2000001ff00 */
[----:B------:R-:W-:Y:S01]  /*07e0*/  IMAD R11, R81, UR11, R4 ;  /* 0x0000000b510b7c24 */ /* 0x000fe2000f8e0204 */
[----:B------:R-:W-:Y:S01]  /*07f0*/  SHF.R.S32.HI R3, RZ, 0x1f, R0 ;  /* 0x0000001fff037819 */ /* 0x000fe20000011400 */
[----:B------:R-:W-:Y:S01]  /*0800*/  IMAD.SHL.U32 R73, R8, 0x8, RZ ;  /* 0x0000000808497824 */ /* 0x000fe200078e00ff */
[----:B------:R-:W-:-:S02]  /*0810*/  CS2R R36, SRZ ;  /* 0x0000000000247805 */ /* 0x000fc4000001ff00 */
[----:B------:R-:W-:Y:S02]  /*0820*/  CS2R R34, SRZ ;  /* 0x0000000000227805 */ /* 0x000fe4000001ff00 */
[----:B------:R-:W-:Y:S02]  /*0830*/  LEA.HI R3, R3, R0, RZ, 0x4 ;  /* 0x0000000003037211 */ /* 0x000fe400078f20ff */
[----:B------:R-:W-:Y:S02]  /*0840*/  CS2R R32, SRZ ;  /* 0x0000000000207805 */ /* 0x000fe4000001ff00 */
[C---:B------:R-:W-:Y:S02]  /*0850*/  LOP3.LUT R23, R3.reuse, 0xfffffff0, RZ, 0xc0, !PT ;  /* 0xfffffff003177812 */ /* 0x040fe400078ec0ff */
[----:B------:R-:W-:Y:S02]  /*0860*/  LEA.HI.SX32 R10, R3, R10, 0x1c ;  /* 0x0000000a030a7211 */ /* 0x000fe400078fe2ff */
[----:B------:R-:W-:Y:S01]  /*0870*/  VIADDMNMX R3, R80, R81, R7, PT ;  /* 0x0000005150037246 */ /* 0x000fe20003800107 */
[----:B------:R-:W-:-:S02]  /*0880*/  IMAD.IADD R23, R0, 0x1, -R23 ;  /* 0x0000000100177824 */ /* 0x000fc400078e0a17 */
[----:B------:R-:W-:Y:S02]  /*0890*/  IMAD.IADD R80, R10, 0x1, R80 ;  /* 0x000000010a507824 */ /* 0x000fe400078e0250 */
[----:B------:R-:W-:Y:S01]  /*08a0*/  VIADD R82, R23, UR7 ;  /* 0x0000000717527c36 */ /* 0x000fe20008000000 */
[--C-:B------:R-:W-:Y:S01]  /*08b0*/  SHF.R.S32.HI R4, RZ, 0x1f, R23.reuse ;  /* 0x0000001fff047819 */ /* 0x100fe20000011417 */
[----:B------:R-:W-:Y:S01]  /*08c0*/  IMAD R0, R75, UR12, RZ ;  /* 0x0000000c4b007c24 */ /* 0x000fe2000f8e02ff */
[-C--:B------:R-:W-:Y:S01]  /*08d0*/  ISETP.GE.AND P3, PT, R80, R3.reuse, PT ;  /* 0x000000035000720c */ /* 0x080fe20003f66270 */
[C---:B------:R-:W-:Y:S01]  /*08e0*/  VIADD R7, R82.reuse, 0x10 ;  /* 0x0000001052077836 */ /* 0x040fe20000000000 */
[----:B------:R-:W-:Y:S01]  /*08f0*/  SHF.R.S32.HI R76, RZ, 0x1f, R80 ;  /* 0x0000001fff4c7819 */ /* 0x000fe20000011450 */
[C---:B------:R-:W-:Y:S01]  /*0900*/  VIADD R6, R82.reuse, 0x20 ;  /* 0x0000002052067836 */ /* 0x040fe20000000000 */
[----:B------:R-:W-:Y:S01]  /*0910*/  BAR.SYNC.DEFER_BLOCKING 0x0 ;  /* 0x0000000000007b1d */ /* 0x000fe20000010000 */
[C---:B------:R-:W-:Y:S01]  /*0920*/  VIADD R5, R82.reuse, 0x30 ;  /* 0x0000003052057836 */ /* 0x040fe20000000000 */
[----:B------:R-:W-:Y:S01]  /*0930*/  ISETP.LT.AND P0, PT, R82, UR4, !P3 ;  /* 0x0000000452007c0c */ /* 0x000fe2000df01270 */
[----:B------:R-:W-:Y:S01]  /*0940*/  IMAD R15, R81, UR13, R0 ;  /* 0x0000000d510f7c24 */ /* 0x000fe2000f8e0200 */
[----:B------:R-:W-:Y:S01]  /*0950*/  ISETP.LT.AND P1, PT, R7, UR4, !P3 ;  /* 0x0000000407007c0c */ /* 0x000fe2000df21270 */
[----:B------:R-:W-:Y:S01]  /*0960*/  VIADD R0, R80, 0x8 ;  /* 0x0000000850007836 */ /* 0x000fe20000000000 */
[----:B------:R-:W-:Y:S01]  /*0970*/  ISETP.LT.AND P2, PT, R6, UR4, !P3 ;  /* 0x0000000406007c0c */ /* 0x000fe2000df41270 */
[----:B------:R-:W-:Y:S01]  /*0980*/  IMAD.IADD R90, R112, 0x1, R23 ;  /* 0x00000001705a7824 */ /* 0x000fe200078e0217 */
[----:B------:R-:W-:Y:S01]  /*0990*/  ISETP.LT.AND P3, PT, R5, UR4, !P3 ;  /* 0x0000000405007c0c */ /* 0x000fe2000df61270 */
[----:B------:R-:W-:Y:S01]  /*09a0*/  IMAD.IADD R88, R13, 0x1, R15 ;  /* 0x000000010d587824 */ /* 0x000fe200078e020f */
[----:B------:R-:W-:Y:S01]  /*09b0*/  SEL R2, RZ, 0x1, !P0 ;  /* 0x00000001ff027807 */ /* 0x000fe20004000000 */
[----:B------:R-:W-:Y:S01]  /*09c0*/  VIADD R21, R90, 0x30 ;  /* 0x000000305a157836 */ /* 0x000fe20000000000 */
[----:B------:R-:W-:Y:S01]  /*09d0*/  ISETP.GE.AND P6, PT, R0, R3, PT ;  /* 0x000000030000720c */ /* 0x000fe20003fc6270 */
[----:B------:R-:W-:Y:S01]  /*09e0*/  IMAD.IADD R0, R9, 0x1, R11 ;  /* 0x0000000109007824 */ /* 0x000fe200078e020b */
[----:B------:R-:W-:-:S02]  /*09f0*/  P2R R2, PR, R2, 0xf ;  /* 0x0000000f02027803 */ /* 0x000fc40000000000 */
[----:B------:R-:W-:Y:S01]  /*0a00*/  ISETP.GE.AND P3, PT, R80, R3, PT ;  /* 0x000000035000720c */ /* 0x000fe20003f66270 */
[----:B------:R-:W-:Y:S01]  /*0a10*/  VIADD R3, R90, 0x10 ;  /* 0x000000105a037836 */ /* 0x000fe20000000000 */
[----:B------:R-:W-:Y:S01]  /*0a20*/  LEA.HI R13, R4, R23, RZ, 0x3 ;  /* 0x00000017040d7211 */ /* 0x000fe200078f18ff */
[C---:B------:R-:W-:Y:S01]  /*0a30*/  VIADD R4, R90.reuse, 0x20 ;  /* 0x000000205a047836 */ /* 0x040fe20000000000 */
[----:B------:R-:W-:Y:S02]  /*0a40*/  ISETP.LT.AND P0, PT, R90, UR5, !P3 ;  /* 0x000000055a007c0c */ /* 0x000fe4000df01270 */
[----:B------:R-:W-:Y:S02]  /*0a50*/  ISETP.LT.AND P1, PT, R3, UR5, !P3 ;  /* 0x0000000503007c0c */ /* 0x000fe4000df21270 */
[----:B------:R-:W-:Y:S02]  /*0a60*/  ISETP.LT.AND P2, PT, R4, UR5, !P3 ;  /* 0x0000000504007c0c */ /* 0x000fe4000df41270 */
[----:B------:R-:W-:-:S02]  /*0a70*/  ISETP.LT.AND P3, PT, R21, UR5, !P3 ;  /* 0x0000000515007c0c */ /* 0x000fc4000df61270 */
[----:B------:R-:W-:Y:S02]  /*0a80*/  SEL R17, RZ, 0x1, !P0 ;  /* 0x00000001ff117807 */ /* 0x000fe40004000000 */
[----:B------:R-:W-:Y:S02]  /*0a90*/  SHF.R.S32.HI R9, RZ, 0x1f, R10 ;  /* 0x0000001fff097819 */ /* 0x000fe4000001140a */
[----:B------:R-:W-:Y:S02]  /*0aa0*/  P2R R17, PR, R17, 0xf ;  /* 0x0000000f11117803 */ /* 0x000fe40000000000 */
[----:B------:R-:W-:Y:S02]  /*0ab0*/  ISETP.LT.AND P2, PT, R82, UR4, !P6 ;  /* 0x0000000452007c0c */ /* 0x000fe4000f741270 */
[----:B------:R-:W-:Y:S02]  /*0ac0*/  LEA.HI R9, R9, R10, RZ, 0x2 ;  /* 0x0000000a09097211 */ /* 0x000fe400078f10ff */
[----:B------:R-:W-:-:S02]  /*0ad0*/  ISETP.LT.AND P0, PT, R7, UR4, !P6 ;  /* 0x0000000407007c0c */ /* 0x000fc4000f701270 */
[----:B------:R-:W-:Y:S02]  /*0ae0*/  SHF.L.U64.HI R88, R12, 0x3, R88 ;  /* 0x000000030c587819 */ /* 0x000fe40000010258 */
[----:B------:R-:W-:Y:S02]  /*0af0*/  SEL R25, RZ, 0x100, !P2 ;  /* 0x00000100ff197807 */ /* 0x000fe40005000000 */
[C---:B------:R-:W-:Y:S01]  /*0b00*/  LOP3.LUT R12, R23.reuse, 0x6, RZ, 0xc0, !PT ;  /* 0x00000006170c7812 */ /* 0x040fe200078ec0ff */
[----:B------:R-:W-:Y:S01]  /*0b10*/  IMAD.SHL.U32 R23, R23, 0x4, RZ ;  /* 0x0000000417177824 */ /* 0x000fe200078e00ff */
[----:B------:R-:W-:Y:S02]  /*0b20*/  ISETP.LT.AND P2, PT, R5, UR4, !P6 ;  /* 0x0000000405007c0c */ /* 0x000fe4000f741270 */
[----:B------:R-:W-:Y:S02]  /*0b30*/  LOP3.LUT R9, R9, 0xfffffffc, RZ, 0xc0, !PT ;  /* 0xfffffffc09097812 */ /* 0x000fe400078ec0ff */
[----:B------:R-:W-:-:S02]  /*0b40*/  SEL R20, RZ, 0x200, !P0 ;  /* 0x00000200ff147807 */ /* 0x000fc40004000000 */
[----:B------:R-:W-:Y:S01]  /*0b50*/  ISETP.LT.AND P0, PT, R90, UR5, !P6 ;  /* 0x000000055a007c0c */ /* 0x000fe2000f701270 */
[----:B------:R-:W-:Y:S01]  /*0b60*/  IMAD.IADD R10, R10, 0x1, -R9 ;  /* 0x000000010a0a7824 */ /* 0x000fe200078e0a09 */
[----:B------:R-:W-:Y:S02]  /*0b70*/  SHF.R.U32.HI R12, RZ, 0x1, R12 ;  /* 0x00000001ff0c7819 */ /* 0x000fe4000001160c */
[----:B------:R-:W-:Y:S02]  /*0b80*/  SEL R18, RZ, 0x800, !P2 ;  /* 0x00000800ff127807 */ /* 0x000fe40005000000 */
[----:B------:R-:W-:Y:S02]  /*0b90*/  ISETP.LT.AND P2, PT, R4, UR5, !P6 ;  /* 0x0000000504007c0c */ /* 0x000fe4000f741270 */
[----:B------:R-:W-:Y:S02]  /*0ba0*/  ISETP.LT.AND P3, PT, R6, UR4, !P6 ;  /* 0x0000000406007c0c */ /* 0x000fe4000f761270 */
[----:B------:R-:W-:-:S02]  /*0bb0*/  SEL R16, RZ, 0x100, !P0 ;  /* 0x00000100ff107807 */ /* 0x000fc40004000000 */
[----:B------:R-:W-:Y:S02]  /*0bc0*/  LOP3.LUT R23, R12, 0x4, R23, 0xf8, !PT ;  /* 0x000000040c177812 */ /* 0x000fe400078ef817 */
[----:B------:R-:W-:Y:S02]  /*0bd0*/  ISETP.GE.AND P0, PT, R82, UR4, PT ;  /* 0x0000000452007c0c */ /* 0x000fe4000bf06270 */
[----:B------:R-:W-:Y:S02]  /*0be0*/  SEL R14, RZ, 0x400, !P2 ;  /* 0x00000400ff0e7807 */ /* 0x000fe40005000000 */
[----:B------:R-:W-:Y:S02]  /*0bf0*/  ISETP.GE.AND P1, PT, R7, UR4, PT ;  /* 0x0000000407007c0c */ /* 0x000fe4000bf26270 */
[----:B------:R-:W-:Y:S02]  /*0c00*/  SEL R19, RZ, 0x400, !P3 ;  /* 0x00000400ff137807 */ /* 0x000fe40005800000 */
[----:B------:R-:W-:Y:S01]  /*0c10*/  ISETP.GE.AND P2, PT, R5, UR4, PT ;  /* 0x0000000405007c0c */ /* 0x000fe2000bf46270 */
[----:B------:R-:W-:Y:S01]  /*0c20*/  IMAD R5, R76, UR12, RZ ;  /* 0x0000000c4c057c24 */ /* 0x000fe2000f8e02ff */
[----:B------:R-:W-:-:S02]  /*0c30*/  SHF.R.S32.HI R83, RZ, 0x1f, R82 ;  /* 0x0000001fff537819 */ /* 0x000fc40000011452 */
[----:B------:R-:W-:Y:S01]  /*0c40*/  SHF.L.U64.HI R0, R8, 0x3, R0 ;  /* 0x0000000308007819 */ /* 0x000fe20000010200 */
[C---:B------:R-:W-:Y:S01]  /*0c50*/  IMAD R5, R80.reuse, UR13, R5 ;  /* 0x0000000d50057c24 */ /* 0x040fe2000f8e0205 */
[----:B------:R-:W-:Y:S02]  /*0c60*/  ISETP.LT.AND P3, PT, R3, UR5, !P6 ;  /* 0x0000000503007c0c */ /* 0x000fe4000f761270 */
[----:B------:R-:W-:Y:S02]  /*0c70*/  SEL R11, RZ, 0x1, P0 ;  /* 0x00000001ff0b7807 */ /* 0x000fe40000000000 */
[----:B------:R-:W-:Y:S02]  /*0c80*/  SEL R8, RZ, 0x100, P0 ;  /* 0x00000100ff087807 */ /* 0x000fe40000000000 */
[----:B------:R-:W-:Y:S02]  /*0c90*/  SHF.R.U32.HI R13, RZ, 0x3, R13 ;  /* 0x00000003ff0d7819 */ /* 0x000fe4000001160d */
[----:B------:R-:W-:Y:S01]  /*0ca0*/  LOP3.LUT R24, R23, 0x1, R10, 0x78, !PT ;  /* 0x0000000117187812 */ /* 0x000fe200078e780a */
[----:B------:R-:W-:Y:S01]  /*0cb0*/  IMAD.WIDE.U32 R22, R80, UR12, R82 ;  /* 0x0000000c50167c25 */ /* 0x000fe2000f8e0052 */
[----:B------:R-:W-:-:S02]  /*0cc0*/  LOP3.LUT R12, R9, R12, RZ, 0xfc, !PT ;  /* 0x0000000c090c7212 */ /* 0x000fc400078efcff */
[----:B------:R-:W-:Y:S01]  /*0cd0*/  ISETP.GE.AND P0, PT, R90, UR5, PT ;  /* 0x000000055a007c0c */ /* 0x000fe2000bf06270 */
[----:B------:R-:W-:Y:S01]  /*0ce0*/  IMAD R13, R24, 0x2, R13 ;  /* 0x00000002180d7824 */ /* 0x000fe200078e020d */
[----:B------:R-:W-:Y:S01]  /*0cf0*/  SEL R9, RZ, 0xffffffff, P1 ;  /* 0xffffffffff097807 */ /* 0x000fe20000800000 */
[----:B------:R-:W-:Y:S01]  /*0d00*/  IMAD.SHL.U32 R10, R10, 0x2, RZ ;  /* 0x000000020a0a7824 */ /* 0x000fe200078e00ff */
[----:B------:R-:W-:Y:S01]  /*0d10*/  SEL R7, RZ, 0x200, P1 ;  /* 0x00000200ff077807 */ /* 0x000fe20000800000 */
[----:B------:R-:W-:Y:S01]  /*0d20*/  IMAD.SHL.U32 R78, R22, 0x8, RZ ;  /* 0x00000008164e7824 */ /* 0x000fe200078e00ff */
[----:B------:R-:W-:Y:S02]  /*0d30*/  LOP3.LUT R20, R20, R25, R2, 0xfe, !PT ;  /* 0x0000001914147212 */ /* 0x000fe400078efe02 */
[----:B------:R-:W-:Y:S02]  /*0d40*/  CS2R R24, SRZ ;  /* 0x0000000000187805 */ /* 0x000fe4000001ff00 */
[----:B------:R-:W-:-:S02]  /*0d50*/  SEL R15, RZ, 0x200, !P3 ;  /* 0x00000200ff0f7807 */ /* 0x000fc40005800000 */
[----:B------:R-:W-:Y:S02]  /*0d60*/  ISETP.GE.AND P1, PT, R3, UR5, PT ;  /* 0x0000000503007c0c */ /* 0x000fe4000bf26270 */
[----:B------:R-:W-:Y:S01]  /*0d70*/  ISETP.GE.AND P3, PT, R6, UR4, PT ;  /* 0x0000000406007c0c */ /* 0x000fe2000bf66270 */
[----:B------:R-:W-:Y:S01]  /*0d80*/  UMOV UR4, 0x400 ;  /* 0x0000040000047882 */ /* 0x000fe20000000000 */
[----:B------:R-:W-:Y:S01]  /*0d90*/  SEL R6, RZ, 0x1, P0 ;  /* 0x00000001ff067807 */ /* 0x000fe20000000000 */
[----:B-1----:R-:W-:Y:S01]  /*0da0*/  ULEA UR6, UR6, UR4, 0x18 ;  /* 0x0000000406067291 */ /* 0x002fe2000f8ec03f */
[----:B------:R-:W-:Y:S02]  /*0db0*/  SEL R3, RZ, 0x100, P0 ;  /* 0x00000100ff037807 */ /* 0x000fe40000000000 */
[----:B------:R-:W-:Y:S02]  /*0dc0*/  ISETP.GE.AND P0, PT, R4, UR5, PT ;  /* 0x0000000504007c0c */ /* 0x000fe4000bf06270 */
[----:B------:R-:W-:Y:S01]  /*0dd0*/  LOP3.LUT R18, R18, R19, R20, 0xfe, !PT ;  /* 0x0000001312127212 */ /* 0x000fe200078efe14 */
[----:B------:R-:W-:Y:S01]  /*0de0*/  IMAD.IADD R19, R23, 0x1, R5 ;  /* 0x0000000117137824 */ /* 0x000fe200078e0205 */
[----:B------:R-:W-:Y:S01]  /*0df0*/  SEL R4, RZ, 0xffffffff, P1 ;  /* 0xffffffffff047807 */ /* 0x000fe20000800000 */
[----:B------:R-:W-:Y:S01]  /*0e00*/  IMAD R5, R76, UR10, RZ ;  /* 0x0000000a4c057c24 */ /* 0x000fe2000f8e02ff */
[----:B------:R-:W-:-:S02]  /*0e10*/  SHF.R.S32.HI R91, RZ, 0x1f, R90 ;  /* 0x0000001fff5b7819 */ /* 0x000fc4000001145a */
[----:B------:R-:W-:Y:S01]  /*0e20*/  SEL R2, RZ, 0x200, P1 ;  /* 0x00000200ff027807 */ /* 0x000fe20000800000 */
[----:B------:R-:W-:Y:S01]  /*0e30*/  IMAD R5, R80, UR11, R5 ;  /* 0x0000000b50057c24 */ /* 0x000fe2000f8e0205 */
[----:B------:R-:W-:Y:S01]  /*0e40*/  LOP3.LUT R13, R13, 0x4, R10, 0x78, !PT ;  /* 0x000000040d0d7812 */ /* 0x000fe200078e780a */
[----:B------:R-:W-:Y:S01]  /*0e50*/  IMAD.SHL.U32 R10, R9, 0x2, RZ ;  /* 0x00000002090a7824 */ /* 0x000fe200078e00ff */
[C---:B------:R-:W-:Y:S01]  /*0e60*/  ISETP.LT.AND P6, PT, R21.reuse, UR5, !P6 ;  /* 0x0000000515007c0c */ /* 0x040fe2000f7c1270 */
[----:B------:R-:W-:Y:S01]  /*0e70*/  IMAD.SHL.U32 R9, R4, 0x2, RZ ;  /* 0x0000000204097824 */ /* 0x000fe200078e00ff */
[----:B------:R-:W-:Y:S01]  /*0e80*/  ISETP.GE.AND P1, PT, R21, UR5, PT ;  /* 0x0000000515007c0c */ /* 0x000fe2000bf26270 */
[----:B------:R-:W-:Y:S01]  /*0e90*/  IMAD.WIDE.U32 R20, R80, UR10, R90 ;  /* 0x0000000a50147c25 */ /* 0x000fe2000f8e005a */
[----:B------:R-:W-:Y:S01]  /*0ea0*/  LOP3.LUT R11, R10, 0x2, R11, 0xe2, !PT ;  /* 0x000000020a0b7812 */ /* 0x000fe200078ee20b */
[----:B------:R-:W-:Y:S01]  /*0eb0*/  ULDC.64 UR4, c[0x0][0x248] ;  /* 0x0000920000047ab9 */ /* 0x000fe20000000a00 */
[----:B------:R-:W-:Y:S01]  /*0ec0*/  LOP3.LUT R6, R9, 0x2, R6, 0xe2, !PT ;  /* 0x0000000209067812 */ /* 0x000fe200078ee206 */
[----:B------:R-:W-:Y:S01]  /*0ed0*/  IMAD.IADD R72, R21, 0x1, R5 ;  /* 0x0000000115487824 */ /* 0x000fe200078e0205 */
[----:B------:R-:W-:Y:S01]  /*0ee0*/  SEL R5, RZ, 0x4, P0 ;  /* 0x00000004ff057807 */ /* 0x000fe20000000000 */
[----:B------:R-:W-:Y:S01]  /*0ef0*/  IMAD R12, R12, 0x40, R13 ;  /* 0x000000400c0c7824 */ /* 0x000fe200078e020d */
[----:B------:R-:W-:Y:S01]  /*0f00*/  SEL R4, RZ, 0x8, P1 ;  /* 0x00000008ff047807 */ /* 0x000fe20000800000 */
[----:B------:R-:W-:Y:S01]  /*0f10*/  UIADD3 UR4, UP0, UR8, -UR4, URZ ;  /* 0x8000000408047290 */ /* 0x000fe2000ff1e03f */
[----:B------:R-:W-:Y:S01]  /*0f20*/  SEL R10, RZ, 0x4, P3 ;  /* 0x00000004ff0a7807 */ /* 0x000fe20001800000 */
[----:B------:R-:W-:Y:S01]  /*0f30*/  IMAD.SHL.U32 R79, R20, 0x8, RZ ;  /* 0x00000008144f7824 */ /* 0x000fe200078e00ff */
[----:B------:R-:W-:Y:S01]  /*0f40*/  SEL R9, RZ, 0x8, P2 ;  /* 0x00000008ff097807 */ /* 0x000fe20001000000 */
[----:B------:R-:W-:Y:S01]  /*0f50*/  UIADD3.X UR5, UR9, ~UR5, URZ, UP0, !UPT ;  /* 0x8000000509057290 */ /* 0x000fe200087fe43f */
[----:B------:R-:W-:-:S02]  /*0f60*/  LOP3.LUT R4, R4, R5, R6, 0xfe, !PT ;  /* 0x0000000504047212 */ /* 0x000fc400078efe06 */
[----:B------:R-:W-:Y:S02]  /*0f70*/  LOP3.LUT R9, R9, R10, R11, 0xfe, !PT ;  /* 0x0000000a09097212 */ /* 0x000fe400078efe0b */
[----:B------:R-:W-:Y:S02]  /*0f80*/  LOP3.LUT R2, R2, R3, R4, 0xfe, !PT ;  /* 0x0000000302027212 */ /* 0x000fe400078efe04 */
[----:B------:R-:W-:Y:S02]  /*0f90*/  SEL R18, R18, RZ, P5 ;  /* 0x000000ff12127207 */ /* 0x000fe40002800000 */
[----:B------:R-:W-:Y:S02]  /*0fa0*/  LOP3.LUT R7, R7, R8, R9, 0xfe, !PT ;  /* 0x0000000807077212 */ /* 0x000fe400078efe09 */
[----:B------:R-:W-:Y:S01]  /*0fb0*/  SEL R4, RZ, 0x400, P3 ;  /* 0x00000400ff047807 */ /* 0x000fe20001800000 */
[----:B------:R-:W-:Y:S01]  /*0fc0*/  IMAD.SHL.U32 R5, R18, 0x8, RZ ;  /* 0x0000000812057824 */ /* 0x000fe200078e00ff */
[----:B------:R-:W-:-:S02]  /*0fd0*/  SEL R124, RZ, 0x800, P2 ;  /* 0x00000800ff7c7807 */ /* 0x000fc40001000000 */
[----:B------:R-:W-:Y:S02]  /*0fe0*/  SEL R3, RZ, 0x400, P0 ;  /* 0x00000400ff037807 */ /* 0x000fe40000000000 */
[----:B------:R-:W-:Y:S02]  /*0ff0*/  SEL R122, RZ, 0x800, P1 ;  /* 0x00000800ff7a7807 */ /* 0x000fe40000800000 */
[----:B------:R-:W-:Y:S01]  /*1000*/  LOP3.LUT R124, R124, R4, R7, 0xfe, !PT ;  /* 0x000000047c7c7212 */ /* 0x000fe200078efe07 */
[----:B------:R-:W-:Y:S01]  /*1010*/  IMAD.SHL.U32 R4, R18, 0x4, RZ ;  /* 0x0000000412047824 */ /* 0x000fe200078e00ff */
[----:B------:R-:W-:Y:S01]  /*1020*/  LOP3.LUT R122, R122, R3, R2, 0xfe, !PT ;  /* 0x000000037a7a7212 */ /* 0x000fe200078efe02 */
[----:B------:R-:W-:Y:S01]  /*1030*/  IMAD.SHL.U32 R3, R18, 0x2, RZ ;  /* 0x0000000212037824 */ /* 0x000fe200078e00ff */
[----:B------:R-:W-:Y:S02]  /*1040*/  SHF.L.U64.HI R74, R22, 0x3, R19 ;  /* 0x00000003164a7819 */ /* 0x000fe40000010213 */
[----:B------:R-:W-:-:S02]  /*1050*/  CS2R R22, SRZ ;  /* 0x0000000000167805 */ /* 0x000fc4000001ff00 */
[----:B----4-:R-:W-:Y:S02]  /*1060*/  IADD3 R10, P0, R84, R78, RZ ;  /* 0x0000004e540a7210 */ /* 0x010fe40007f1e0ff */
[----:B------:R-:W-:Y:S02]  /*1070*/  LOP3.LUT P2, RZ, R5, 0x8, RZ, 0xc0, !PT ;  /* 0x0000000805ff7812 */ /* 0x000fe4000784c0ff */
[----:B------:R-:W-:Y:S01]  /*1080*/  SEL R9, RZ, 0x800, !P6 ;  /* 0x00000800ff097807 */ /* 0x000fe20007000000 */
[----:B------:R-:W-:Y:S01]  /*1090*/  IMAD.X R11, R85, 0x1, R74, P0 ;  /* 0x00000001550b7824 */ /* 0x000fe200000e064a */
[----:B------:R-:W-:Y:S02]  /*10a0*/  LOP3.LUT P1, RZ, R4, 0x8, RZ, 0xc0, !PT ;  /* 0x0000000804ff7812 */ /* 0x000fe4000782c0ff */
[----:B------:R-:W-:Y:S02]  /*10b0*/  LOP3.LUT R2, R18, 0x100, RZ, 0xc0, !PT ;  /* 0x0000010012027812 */ /* 0x000fe400078ec0ff */
[----:B------:R-:W-:-:S02]  /*10c0*/  LOP3.LUT P6, RZ, R3, 0x8, RZ, 0xc0, !PT ;  /* 0x0000000803ff7812 */ /* 0x000fc400078cc0ff */
[----:B------:R-:W-:Y:S02]  /*10d0*/  LOP3.LUT P0, RZ, R18, 0x8, RZ, 0xc0, !PT ;  /* 0x0000000812ff7812 */ /* 0x000fe4000780c0ff */
[----:B------:R-:W-:Y:S02]  /*10e0*/  SHF.R.U32.HI R2, RZ, 0x5, R2 ;  /* 0x00000005ff027819 */ /* 0x000fe40000011602 */
[----:B------:R-:W-:Y:S02]  /*10f0*/  LOP3.LUT R15, R15, R16, R17, 0xfe, !PT ;  /* 0x000000100f0f7212 */ /* 0x000fe400078efe11 */
[----:B------:R-:W-:Y:S02]  /*1100*/  CS2R R16, SRZ ;  /* 0x0000000000107805 */ /* 0x000fe4000001ff00 */
[----:B------:R-:W-:Y:S02]  /*1110*/  LEA R111, R12, UR6, 0x3 ;  /* 0x000000060c6f7c11 */ /* 0x000fe4000f8e18ff */
[----:B------:R-:W-:-:S02]  /*1120*/  ISETP.NE.U32.AND P3, PT, R2, RZ, PT ;  /* 0x000000ff0200720c */ /* 0x000fc40003f65070 */
[----:B------:R-:W-:Y:S01]  /*1130*/  LOP3.LUT R9, R9, R14, R15, 0xfe, !PT ;  /* 0x0000000e09097212 */ /* 0x000fe200078efe0f */
[----:B------:R-:W-:Y:S01]  /*1140*/  @!PT LDS RZ, [RZ] ;  /* 0x00000000fffff984 */ /* 0x000fe20000000800 */
[----:B------:R-:W-:Y:S01]  /*1150*/  @!PT LDS RZ, [RZ] ;  /* 0x00000000fffff984 */ /* 0x000fe20000000800 */
[----:B------:R-:W-:Y:S01]  /*1160*/  @!PT LDS RZ, [RZ] ;  /* 0x00000000fffff984 */ /* 0x000fe20000000800 */
[----:B------:R-:W-:Y:S01]  /*1170*/  LDGSTS.E.LTC128B.64 [R111], desc[UR14][R10.64], P2 ;  /* 0x000000000a6f7fae */ /* 0x000fe20009121b4e */
[C---:B------:R-:W-:Y:S02]  /*1180*/  LOP3.LUT R2, R18.reuse, 0x200, RZ, 0xc0, !PT ;  /* 0x0000020012027812 */ /* 0x040fe400078ec0ff */
[C---:B------:R-:W-:Y:S01]  /*1190*/  LOP3.LUT R4, R18.reuse, 0x800, RZ, 0xc0, !PT ;  /* 0x0000080012047812 */ /* 0x040fe200078ec0ff */
[----:B------:R-:W-:Y:S01]  /*11a0*/  LDGSTS.E.LTC128B.64 [R111+0x80], desc[UR14][R10.64+0x80], P1 ;  /* 0x000800800a6f7fae */ /* 0x000fe20008921b4e */
[----:B------:R-:W-:Y:S02]  /*11b0*/  SHF.R.U32.HI R2, RZ, 0x6, R2 ;  /* 0x00000006ff027819 */ /* 0x000fe40000011602 */
[----:B------:R-:W-:Y:S01]  /*11c0*/  SEL R9, R9, RZ, P5 ;  /* 0x000000ff09097207 */ /* 0x000fe20002800000 */
[----:B------:R-:W-:Y:S01]  /*11d0*/  LDGSTS.E.LTC128B.64 [R111+0x100], desc[UR14][R10.64+0x100], P6 ;  /* 0x001001000a6f7fae */ /* 0x000fe2000b121b4e */
[----:B------:R-:W-:-:S02]  /*11e0*/  LOP3.LUT R3, R18, 0x400, RZ, 0xc0, !PT ;  /* 0x0000040012037812 */ /* 0x000fc400078ec0ff */
[----:B------:R-:W-:Y:S02]  /*11f0*/  CS2R R18, SRZ ;  /* 0x0000000000127805 */ /* 0x000fe4000001ff00 */
[----:B------:R-:W-:Y:S01]  /*1200*/  ISETP.NE.U32.AND P2, PT, R2, RZ, PT ;  /* 0x000000ff0200720c */ /* 0x000fe20003f45070 */
[----:B------:R-:W-:Y:S01]  /*1210*/  LDGSTS.E.LTC128B.64 [R111+0x180], desc[UR14][R10.64+0x180], P0 ;  /* 0x001801800a6f7fae */ /* 0x000fe20008121b4e */
[----:B---3--:R-:W-:Y:S01]  /*1220*/  IADD3 R14, P0, R10, R114, RZ ;  /* 0x000000720a0e7210 */ /* 0x008fe20007f1e0ff */
[----:B------:R-:W-:Y:S01]  /*1230*/  IMAD.SHL.U32 R2, R9, 0x4, RZ ;  /* 0x0000000409027824 */ /* 0x000fe200078e00ff */
[----:B------:R-:W-:Y:S02]  /*1240*/  SHF.R.U32.HI R4, RZ, 0x8, R4 ;  /* 0x00000008ff047819 */ /* 0x000fe40000011604 */
[----:B------:R-:W-:Y:S01]  /*1250*/  IADD3 R5, P6, P5, R77, UR4, R114 ;  /* 0x000000044d057c10 */ /* 0x000fe2000fdde072 */
[----:B------:R-:W-:Y:S01]  /*1260*/  IMAD.X R15, R11, 0x1, R115, P0 ;  /* 0x000000010b0f7824 */ /* 0x000fe200000e0673 */
[----:B------:R-:W-:-:S02]  /*1270*/  SHF.R.U32.HI R3, RZ, 0x7, R3 ;  /* 0x00000007ff037819 */ /* 0x000fc40000011603 */
[----:B------:R-:W-:Y:S02]  /*1280*/  ISETP.NE.U32.AND P0, PT, R4, RZ, PT ;  /* 0x000000ff0400720c */ /* 0x000fe40003f05070 */
[----:B------:R-:W-:Y:S01]  /*1290*/  IADD3.X R4, R88, UR5, R115, P6, P5 ;  /* 0x0000000558047c10 */ /* 0x000fe2000b7ea473 */
[----:B------:R-:W-:Y:S01]  /*12a0*/  LDGSTS.E.LTC128B.64 [R111+0x1000], desc[UR14][R14.64], P3 ;  /* 0x010000000e6f7fae */ /* 0x000fe20009921b4e */
[----:B------:R-:W-:Y:S01]  /*12b0*/  ISETP.NE.U32.AND P1, PT, R3, RZ, PT ;  /* 0x000000ff0300720c */ /* 0x000fe20003f25070 */
[C---:B------:R-:W-:Y:S01]  /*12c0*/  IMAD.SHL.U32 R3, R9.reuse, 0x8, RZ ;  /* 0x0000000809037824 */ /* 0x040fe200078e00ff */
[----:B------:R-:W-:Y:S01]  /*12d0*/  LOP3.LUT P5, RZ, R2, 0x8, RZ, 0xc0, !PT ;  /* 0x0000000802ff7812 */ /* 0x000fe200078ac0ff */
[----:B------:R-:W-:Y:S01]  /*12e0*/  IMAD.SHL.U32 R2, R9, 0x2, RZ ;  /* 0x0000000209027824 */ /* 0x000fe200078e00ff */
[----:B------:R-:W-:Y:S01]  /*12f0*/  SEL R124, R124, RZ, P4 ;  /* 0x000000ff7c7c7207 */ /* 0x000fe20002000000 */
[----:B------:R-:W-:Y:S01]  /*1300*/  LDGSTS.E.LTC128B.64 [R111+0x1080], desc[UR14][R14.64+0x80], P2 ;  /* 0x010800800e6f7fae */ /* 0x000fe20009121b4e */
[----:B------:R-:W-:Y:S01]  /*1310*/  LOP3.LUT P6, RZ, R3, 0x8, RZ, 0xc0, !PT ;  /* 0x0000000803ff7812 */ /* 0x000fe200078cc0ff */
[----:B------:R-:W-:Y:S01]  /*1320*/  ULDC.64 UR4, c[0x0][0x260] ;  /* 0x0000980000047ab9 */ /* 0x000fe20000000a00 */
[----:B------:R-:W-:Y:S01]  /*1330*/  LOP3.LUT P3, RZ, R2, 0x8, RZ, 0xc0, !PT ;  /* 0x0000000802ff7812 */ /* 0x000fe2000786c0ff */
[----:B------:R-:W-:Y:S01]  /*1340*/  IMAD.SHL.U32 R7, R124, 0x8, RZ ;  /* 0x000000087c077824 */ /* 0x000fe200078e00ff */
[----:B------:R-:W1:Y:S01]  /*1350*/  LDC.64 R2, c[0x0][0x258] ;  /* 0x00009600ff027b82 */ /* 0x000e620000000a00 */
[----:B------:R-:W-:Y:S01]  /*1360*/  SHF.L.U64.HI R72, R20, 0x3, R72 ;  /* 0x0000000314487819 */ /* 0x000fe20000010248 */
[----:B------:R-:W-:Y:S01]  /*1370*/  IMAD.SHL.U32 R6, R124, 0x4, RZ ;  /* 0x000000047c067824 */ /* 0x000fe200078e00ff */
[----:B------:R-:W-:Y:S01]  /*1380*/  IADD3 R12, P2, R70, R79, RZ ;  /* 0x0000004f460c7210 */ /* 0x000fe20007f5e0ff */
[----:B------:R-:W-:Y:S01]  /*1390*/  LDGSTS.E.LTC128B.64 [R111+0x1100], desc[UR14][R14.64+0x100], P1 ;  /* 0x011001000e6f7fae */ /* 0x000fe20008921b4e */
[----:B------:R-:W-:-:S02]  /*13a0*/  LOP3.LUT P1, RZ, R7, 0x8, RZ, 0xc0, !PT ;  /* 0x0000000807ff7812 */ /* 0x000fc4000782c0ff */
[----:B------:R-:W-:Y:S02]  /*13b0*/  CS2R R20, SRZ ;  /* 0x0000000000147805 */ /* 0x000fe4000001ff00 */
[----:B------:R-:W-:Y:S01]  /*13c0*/  LOP3.LUT R8, R9, 0x100, RZ, 0xc0, !PT ;  /* 0x0000010009087812 */ /* 0x000fe200078ec0ff */
[----:B------:R-:W-:Y:S01]  /*13d0*/  IMAD.X R13, R71, 0x1, R72, P2 ;  /* 0x00000001470d7824 */ /* 0x000fe200010e0648 */
[C---:B------:R-:W-:Y:S01]  /*13e0*/  LOP3.LUT P2, RZ, R9.reuse, 0x8, RZ, 0xc0, !PT ;  /* 0x0000000809ff7812 */ /* 0x040fe2000784c0ff */
[----:B------:R2:W-:Y:S01]  /*13f0*/  LDGSTS.E.LTC128B.64 [R111+0x1180], desc[UR14][R14.64+0x180], P0 ;  /* 0x011801800e6f7fae */ /* 0x0005e20008121b4e */
[----:B------:R-:W-:Y:S02]  /*1400*/  LOP3.LUT R7, R9, 0x200, RZ, 0xc0, !PT ;  /* 0x0000020009077812 */ /* 0x000fe400078ec0ff */
[----:B------:R-:W-:Y:S01]  /*1410*/  SHF.R.U32.HI R8, RZ, 0x5, R8 ;  /* 0x00000005ff087819 */ /* 0x000fe20000011608 */
[----:B------:R-:W-:Y:S01]  /*1420*/  LDGSTS.E.LTC128B.64 [R111+0x6000], desc[UR14][R12.64], P6 ;  /* 0x060000000c6f7fae */ /* 0x000fe2000b121b4e */
[----:B------:R-:W-:-:S02]  /*1430*/  SHF.R.U32.HI R7, RZ, 0x6, R7 ;  /* 0x00000006ff077819 */ /* 0x000fc40000011607 */
[----:B------:R-:W-:Y:S01]  /*1440*/  ISETP.NE.U32.AND P6, PT, R8, RZ, PT ;  /* 0x000000ff0800720c */ /* 0x000fe20003fc5070 */
[----:B------:R-:W-:Y:S01]  /*1450*/  LDGSTS.E.LTC128B.64 [R111+0x6080], desc[UR14][R12.64+0x80], P5 ;  /* 0x060800800c6f7fae */ /* 0x000fe2000a921b4e */
[----:B------:R-:W-:Y:S02]  /*1460*/  LOP3.LUT P0, RZ, R6, 0x8, RZ, 0xc0, !PT ;  /* 0x0000000806ff7812 */ /* 0x000fe4000780c0ff */
[----:B------:R-:W-:Y:S01]  /*1470*/  ISETP.NE.U32.AND P5, PT, R7, RZ, PT ;  /* 0x000000ff0700720c */ /* 0x000fe20003fa5070 */
[----:B------:R-:W-:Y:S01]  /*1480*/  LDGSTS.E.LTC128B.64 [R111+0x6100], desc[UR14][R12.64+0x100], P3 ;  /* 0x061001000c6f7fae */ /* 0x000fe20009921b4e */
[C---:B------:R-:W-:Y:S02]  /*1490*/  LOP3.LUT R6, R9.reuse, 0x400, RZ, 0xc0, !PT ;  /* 0x0000040009067812 */ /* 0x040fe400078ec0ff */
[----:B------:R-:W-:Y:S01]  /*14a0*/  LOP3.LUT R7, R9, 0x800, RZ, 0xc0, !PT ;  /* 0x0000080009077812 */ /* 0x000fe200078ec0ff */
[----:B------:R-:W-:Y:S01]  /*14b0*/  LDGSTS.E.LTC128B.64 [R111+0x6180], desc[UR14][R12.64+0x180], P2 ;  /* 0x061801800c6f7fae */ /* 0x000fe20009121b4e */
[----:B-1----:R-:W-:-:S02]  /*14c0*/  IADD3 R8, P2, R12, R2, RZ ;  /* 0x000000020c087210 */ /* 0x002fc40007f5e0ff */
[----:B------:R-:W-:Y:S02]  /*14d0*/  SHF.R.U32.HI R6, RZ, 0x7, R6 ;  /* 0x00000007ff067819 */ /* 0x000fe40000011606 */
[----:B------:R-:W-:Y:S01]  /*14e0*/  SHF.R.U32.HI R7, RZ, 0x8, R7 ;  /* 0x00000008ff077819 */ /* 0x000fe20000011607 */
[----:B------:R-:W-:Y:S01]  /*14f0*/  IMAD.X R9, R13, 0x1, R3, P2 ;  /* 0x000000010d097824 */ /* 0x000fe200010e0603 */
[----:B------:R-:W-:Y:S01]  /*1500*/  ISETP.NE.U32.AND P3, PT, R6, RZ, PT ;  /* 0x000000ff0600720c */ /* 0x000fe20003f65070 */
[----:B------:R-:W-:Y:S01]  /*1510*/  IMAD.SHL.U32 R6, R124, 0x2, RZ ;  /* 0x000000027c067824 */ /* 0x000fe200078e00ff */
[----:B------:R-:W-:Y:S02]  /*1520*/  SEL R122, R122, RZ, P4 ;  /* 0x000000ff7a7a7207 */ /* 0x000fe40002000000 */
[----:B------:R-:W-:Y:S01]  /*1530*/  ISETP.NE.U32.AND P4, PT, R7, RZ, PT ;  /* 0x000000ff0700720c */ /* 0x000fe20003f85070 */
[----:B------:R-:W-:Y:S01]  /*1540*/  LDGSTS.E.LTC128B.64 [R111+0x7000], desc[UR14][R8.64], P6 ;  /* 0x07000000086f7fae */ /* 0x000fe2000b121b4e */
[----:B------:R-:W-:Y:S01]  /*1550*/  LOP3.LUT P2, RZ, R6, 0x8, RZ, 0xc0, !PT ;  /* 0x0000000806ff7812 */ /* 0x000fe2000784c0ff */
[----:B------:R-:W-:-:S02]  /*1560*/  IMAD.SHL.U32 R6, R122, 0x8, RZ ;  /* 0x000000087a067824 */ /* 0x000fc400078e00ff */
[----:B------:R-:W-:Y:S01]  /*1570*/  LDGSTS.E.LTC128B.64 [R111+0x7080], desc[UR14][R8.64+0x80], P5 ;  /* 0x07080080086f7fae */ /* 0x000fe2000a921b4e */
[----:B--2---:R-:W-:Y:S01]  /*1580*/  IADD3 R14, P5, R5, R10, RZ ;  /* 0x0000000a050e7210 */ /* 0x004fe20007fbe0ff */
[----:B------:R-:W-:Y:S01]  /*1590*/  IMAD.SHL.U32 R5, R122, 0x2, RZ ;  /* 0x000000027a057824 */ /* 0x000fe200078e00ff */
[----:B------:R-:W-:Y:S01]  /*15a0*/  LOP3.LUT P6, RZ, R6, 0x8, RZ, 0xc0, !PT ;  /* 0x0000000806ff7812 */ /* 0x000fe200078cc0ff */
[----:B------:R-:W-:Y:S01]  /*15b0*/  IMAD.SHL.U32 R6, R122, 0x4, RZ ;  /* 0x000000047a067824 */ /* 0x000fe200078e00ff */
[----:B------:R-:W-:Y:S01]  /*15c0*/  LDGSTS.E.LTC128B.64 [R111+0x7100], desc[UR14][R8.64+0x100], P3 ;  /* 0x07100100086f7fae */ /* 0x000fe20009921b4e */
[----:B------:R-:W-:Y:S01]  /*15d0*/  IMAD.X R15, R4, 0x1, R11, P5 ;  /* 0x00000001040f7824 */ /* 0x000fe200028e060b */
[----:B------:R-:W-:Y:S02]  /*15e0*/  LOP3.LUT R4, R124, 0x100, RZ, 0xc0, !PT ;  /* 0x000001007c047812 */ /* 0x000fe400078ec0ff */
[----:B------:R1:W-:Y:S01]  /*15f0*/  LDGSTS.E.LTC128B.64 [R111+0x7180], desc[UR14][R8.64+0x180], P4 ;  /* 0x07180180086f7fae */ /* 0x0003e2000a121b4e */
[----:B------:R-:W-:-:S02]  /*1600*/  LOP3.LUT P3, RZ, R6, 0x8, RZ, 0xc0, !PT ;  /* 0x0000000806ff7812 */ /* 0x000fc4000786c0ff */
[----:B------:R-:W-:Y:S01]  /*1610*/  SHF.R.U32.HI R4, RZ, 0x5, R4 ;  /* 0x00000005ff047819 */ /* 0x000fe20000011604 */
[----:B------:R-:W0:Y:S01]  /*1620*/  LDGDEPBAR ;  /* 0x00000000000079af */ /* 0x000e220000000000 */
[----:B------:R-:W-:Y:S02]  /*1630*/  LOP3.LUT P4, RZ, R5, 0x8, RZ, 0xc0, !PT ;  /* 0x0000000805ff7812 */ /* 0x000fe4000788c0ff */
[----:B------:R-:W-:Y:S01]  /*1640*/  LOP3.LUT P5, RZ, R124, 0x8, RZ, 0xc0, !PT ;  /* 0x000000087cff7812 */ /* 0x000fe200078ac0ff */
[----:B------:R-:W-:Y:S01]  /*1650*/  LDGSTS.E.LTC128B.64 [R111+0x2000], desc[UR14][R14.64], P1 ;  /* 0x020000000e6f7fae */ /* 0x000fe20008921b4e */
[----:B------:R-:W-:Y:S02]  /*1660*/  ISETP.NE.U32.AND P1, PT, R4, RZ, PT ;  /* 0x000000ff0400720c */ /* 0x000fe40003f25070 */
[----:B------:R-:W-:Y:S01]  /*1670*/  LOP3.LUT R10, R124, 0x200, RZ, 0xc0, !PT ;  /* 0x000002007c0a7812 */ /* 0x000fe200078ec0ff */
[----:B------:R-:W-:Y:S01]  /*1680*/  LDGSTS.E.LTC128B.64 [R111+0x2080], desc[UR14][R14.64+0x80], P0 ;  /* 0x020800800e6f7fae */ /* 0x000fe20008121b4e */
[----:B------:R-:W-:-:S02]  /*1690*/  IADD3 R6, P0, R14, R114, RZ ;  /* 0x000000720e067210 */ /* 0x000fc40007f1e0ff */
[----:B------:R-:W-:Y:S01]  /*16a0*/  SHF.R.U32.HI R10, RZ, 0x6, R10 ;  /* 0x00000006ff0a7819 */ /* 0x000fe2000001160a */
[----:B------:R-:W-:Y:S01]  /*16b0*/  LDGSTS.E.LTC128B.64 [R111+0x2100], desc[UR14][R14.64+0x100], P2 ;  /* 0x021001000e6f7fae */ /* 0x000fe20009121b4e */
[----:B------:R-:W-:Y:S01]  /*16c0*/  IADD3 R4, P2, -R68, UR4, RZ ;  /* 0x0000000444047c10 */ /* 0x000fe2000ff5e1ff */
[----:B------:R-:W-:Y:S02]  /*16d0*/  IMAD.X R7, R15, 0x1, R115, P0 ;  /* 0x000000010f077824 */ /* 0x000fe400000e0673 */
[----:B------:R2:W-:Y:S01]  /*16e0*/  LDGSTS.E.LTC128B.64 [R111+0x2180], desc[UR14][R14.64+0x180], P5 ;  /* 0x021801800e6f7fae */ /* 0x0005e2000a921b4e */
[----:B------:R-:W-:Y:S02]  /*16f0*/  IADD3.X R5, ~R69, UR5, RZ, P2, !PT ;  /* 0x0000000545057c10 */ /* 0x000fe400097fe5ff */
[----:B------:R-:W-:Y:S01]  /*1700*/  IADD3 R4, P2, P0, R73, R2, R4 ;  /* 0x0000000249047210 */ /* 0x000fe2000785e004 */
[----:B------:R-:W-:Y:S01]  /*1710*/  LDGSTS.E.LTC128B.64 [R111+0x3000], desc[UR14][R6.64], P1 ;  /* 0x03000000066f7fae */ /* 0x000fe20008921b4e */
[----:B------:R-:W-:-:S02]  /*1720*/  ISETP.NE.U32.AND P5, PT, R10, RZ, PT ;  /* 0x000000ff0a00720c */ /* 0x000fc40003fa5070 */
[----:B-1----:R-:W-:Y:S02]  /*1730*/  LOP3.LUT R9, R124, 0x400, RZ, 0xc0, !PT ;  /* 0x000004007c097812 */ /* 0x002fe400078ec0ff */
[----:B------:R-:W-:Y:S02]  /*1740*/  IADD3.X R11, R0, R3, R5, P2, P0 ;  /* 0x00000003000b7210 */ /* 0x000fe400017e0405 */
[----:B------:R-:W-:Y:S02]  /*1750*/  SHF.R.U32.HI R9, RZ, 0x7, R9 ;  /* 0x00000007ff097819 */ /* 0x000fe40000011609 */
[----:B------:R-:W-:Y:S02]  /*1760*/  LOP3.LUT R5, R122, 0x100, RZ, 0xc0, !PT ;  /* 0x000001007a057812 */ /* 0x000fe400078ec0ff */
[----:B------:R-:W-:Y:S02]  /*1770*/  ISETP.NE.U32.AND P2, PT, R9, RZ, PT ;  /* 0x000000ff0900720c */ /* 0x000fe40003f45070 */
[----:B------:R-:W-:Y:S01]  /*1780*/  SHF.R.U32.HI R5, RZ, 0x5, R5 ;  /* 0x00000005ff057819 */ /* 0x000fe20000011605 */
[----:B------:R-:W-:Y:S01]  /*1790*/  LDGSTS.E.LTC128B.64 [R111+0x3080], desc[UR14][R6.64+0x80], P5 ;  /* 0x03080080066f7fae */ /* 0x000fe2000a921b4e */
[----:B------:R-:W-:-:S02]  /*17a0*/  SHF.R.U32.HI R9, RZ, 0x5, R109 ;  /* 0x00000005ff097819 */ /* 0x000fc4000001166d */
[----:B------:R-:W-:Y:S02]  /*17b0*/  ISETP.NE.U32.AND P1, PT, R5, RZ, PT ;  /* 0x000000ff0500720c */ /* 0x000fe40003f25070 */
[----:B------:R-:W-:Y:S01]  /*17c0*/  LOP3.LUT R8, R124, 0x800, RZ, 0xc0, !PT ;  /* 0x000008007c087812 */ /* 0x000fe200078ec0ff */
[----:B------:R-:W1:Y:S01]  /*17d0*/  SHFL.IDX PT, R5, R9, RZ, 0x1f ;  /* 0x00001fff09057589 */ /* 0x000e6200000e0000 */
[----:B------:R-:W-:Y:S02]  /*17e0*/  IADD3 R10, P5, R4, R12, RZ ;  /* 0x0000000c040a7210 */ /* 0x000fe40007fbe0ff */
[----:B------:R-:W-:Y:S01]  /*17f0*/  SHF.R.U32.HI R8, RZ, 0x8, R8 ;  /* 0x00000008ff087819 */ /* 0x000fe20000011608 */
[----:B------:R-:W-:Y:S01]  /*1800*/  LDGSTS.E.LTC128B.64 [R111+0x3100], desc[UR14][R6.64+0x100], P2 ;  /* 0x03100100066f7fae */ /* 0x000fe20009121b4e */
[----:B------:R-:W-:Y:S01]  /*1810*/  LOP3.LUT R4, R122, 0x400, RZ, 0xc0, !PT ;  /* 0x000004007a047812 */ /* 0x000fe200078ec0ff */
[----:B------:R-:W-:Y:S01]  /*1820*/  IMAD.X R11, R11, 0x1, R13, P5 ;  /* 0x000000010b0b7824 */ /* 0x000fe200028e060d */
[----:B------:R-:W-:-:S02]  /*1830*/  ISETP.NE.U32.AND P0, PT, R8, RZ, PT ;  /* 0x000000ff0800720c */ /* 0x000fc40003f05070 */
[----:B--2---:R-:W-:Y:S02]  /*1840*/  CS2R R14, SRZ ;  /* 0x00000000000e7805 */ /* 0x004fe4000001ff00 */
[C---:B------:R-:W-:Y:S02]  /*1850*/  LOP3.LUT R8, R122.reuse, 0x200, RZ, 0xc0, !PT ;  /* 0x000002007a087812 */ /* 0x040fe400078ec0ff */
[----:B------:R-:W-:Y:S02]  /*1860*/  CS2R R12, SRZ ;  /* 0x00000000000c7805 */ /* 0x000fe4000001ff00 */
[----:B------:R-:W-:Y:S02]  /*1870*/  SHF.R.U32.HI R4, RZ, 0x7, R4 ;  /* 0x00000007ff047819 */ /* 0x000fe40000011604 */
[----:B------:R-:W-:Y:S02]  /*1880*/  SHF.R.U32.HI R8, RZ, 0x6, R8 ;  /* 0x00000006ff087819 */ /* 0x000fe40000011608 */
[----:B------:R-:W-:-:S02]  /*1890*/  LOP3.LUT P5, RZ, R122, 0x8, RZ, 0xc0, !PT ;  /* 0x000000087aff7812 */ /* 0x000fc400078ac0ff */
[----:B------:R-:W-:Y:S02]  /*18a0*/  ISETP.NE.U32.AND P2, PT, R8, RZ, PT ;  /* 0x000000ff0800720c */ /* 0x000fe40003f45070 */
[----:B------:R-:W-:Y:S01]  /*18b0*/  LOP3.LUT R8, R122, 0x800, RZ, 0xc0, !PT ;  /* 0x000008007a087812 */ /* 0x000fe200078ec0ff */
[----:B------:R2:W-:Y:S01]  /*18c0*/  LDGSTS.E.LTC128B.64 [R111+0x3180], desc[UR14][R6.64+0x180], P0 ;  /* 0x03180180066f7fae */ /* 0x0005e20008121b4e */
[----:B------:R-:W-:Y:S02]  /*18d0*/  ISETP.NE.U32.AND P0, PT, R4, RZ, PT ;  /* 0x000000ff0400720c */ /* 0x000fe40003f05070 */
[----:B------:R-:W-:Y:S01]  /*18e0*/  SHF.R.U32.HI R8, RZ, 0x8, R8 ;  /* 0x00000008ff087819 */ /* 0x000fe20000011608 */
[----:B------:R-:W-:Y:S01]  /*18f0*/  LDGSTS.E.LTC128B.64 [R111+0x8000], desc[UR14][R10.64], P6 ;  /* 0x080000000a6f7fae */ /* 0x000fe2000b121b4e */
[----:B-1----:R-:W-:Y:S02]  /*1900*/  R2UR UR16, R5 ;  /* 0x00000000051072ca */ /* 0x002fe400000e0000 */
[----:B------:R-:W-:-:S02]  /*1910*/  CS2R R4, SRZ ;  /* 0x0000000000047805 */ /* 0x000fc4000001ff00 */
[----:B------:R-:W-:Y:S01]  /*1920*/  ISETP.NE.U32.AND P6, PT, R8, RZ, PT ;  /* 0x000000ff0800720c */ /* 0x000fe20003fc5070 */
[----:B------:R-:W-:Y:S01]  /*1930*/  LDGSTS.E.LTC128B.64 [R111+0x8080], desc[UR14][R10.64+0x80], P3 ;  /* 0x080800800a6f7fae */ /* 0x000fe20009921b4e */
[----:B------:R-:W-:Y:S02]  /*1940*/  IADD3 R92, P3, R10, R2, RZ ;  /* 0x000000020a5c7210 */ /* 0x000fe40007f7e0ff */
[----:B------:R-:W-:Y:S01]  /*1950*/  SHF.R.S32.HI R9, RZ, 0x1f, R86 ;  /* 0x0000001fff097819 */ /* 0x000fe20000011456 */
[----:B------:R-:W-:Y:S01]  /*1960*/  LDGSTS.E.LTC128B.64 [R111+0x8100], desc[UR14][R10.64+0x100], P4 ;  /* 0x081001000a6f7fae */ /* 0x000fe2000a121b4e */
[----:B------:R-:W-:Y:S01]  /*1970*/  ISETP.GE.AND P4, PT, R86, 0x10, PT ;  /* 0x000000105600780c */ /* 0x000fe20003f86270 */
[----:B------:R-:W-:Y:S01]  /*1980*/  IMAD.X R93, R11, 0x1, R3, P3 ;  /* 0x000000010b5d7824 */ /* 0x000fe200018e0603 */
[----:B------:R-:W-:Y:S01]  /*1990*/  IADD3 R128, P3, R6, UR8, RZ ;  /* 0x0000000806807c10 */ /* 0x000fe2000ff7e0ff */
[----:B------:R1:W-:Y:S01]  /*19a0*/  LDGSTS.E.LTC128B.64 [R111+0x8180], desc[UR14][R10.64+0x180], P5 ;  /* 0x081801800a6f7fae */ /* 0x0003e2000a921b4e */
[----:B------:R-:W-:Y:S01]  /*19b0*/  LEA.HI R86, R9, R86, RZ, 0x4 ;  /* 0x0000005609567211 */ /* 0x000fe200078f20ff */
[----:B------:R-:W-:Y:S01]  /*19c0*/  USHF.R.S32.HI UR18, URZ, 0x1f, UR16 ;  /* 0x0000001f3f127899 */ /* 0x000fe20008011410 */
[----:B------:R-:W-:Y:S01]  /*19d0*/  IADD3.X R127, R7, UR9, RZ, P3, !PT ;  /* 0x00000009077f7c10 */ /* 0x000fe20009ffe4ff */
[----:B------:R3:W-:Y:S01]  /*19e0*/  LDGSTS.E.LTC128B.64 [R111+0x9000], desc[UR14][R92.64], P1 ;  /* 0x090000005c6f7fae */ /* 0x0007e20008921b4e */
[----:B------:R-:W-:Y:S01]  /*19f0*/  CS2R R8, SRZ ;  /* 0x0000000000087805 */ /* 0x000fe2000001ff00 */
[----:B------:R-:W-:-:S02]  /*1a00*/  ULEA.HI UR18, UR18, UR16, URZ, 0x2 ;  /* 0x0000001012127291 */ /* 0x000fc4000f8f103f */
[----:B------:R3:W-:Y:S02]  /*1a10*/  LDGSTS.E.LTC128B.64 [R111+0x9080], desc[UR14][R92.64+0x80], P2 ;  /* 0x090800805c6f7fae */ /* 0x0007e40009121b4e */
[----:B------:R-:W-:Y:S01]  /*1a20*/  ULOP3.LUT UR8, UR18, 0xfffffffc, URZ, 0xc0, !UPT ;  /* 0xfffffffc12087892 */ /* 0x000fe2000f8ec03f */
[----:B--2---:R-:W-:Y:S01]  /*1a30*/  CS2R R6, SRZ ;  /* 0x0000000000067805 */ /* 0x004fe2000001ff00 */
[----:B------:R3:W-:Y:S01]  /*1a40*/  LDGSTS.E.LTC128B.64 [R111+0x9100], desc[UR14][R92.64+0x100], P0 ;  /* 0x091001005c6f7fae */ /* 0x0007e20008121b4e */
[----:B------:R-:W-:Y:S01]  /*1a50*/  USHF.R.S32.HI UR18, URZ, 0x2, UR18 ;  /* 0x000000023f127899 */ /* 0x000fe20008011412 */
[----:B------:R-:W-:Y:S01]  /*1a60*/  IADD3 R130, P0, R92, UR4, RZ ;  /* 0x000000045c827c10 */ /* 0x000fe2000ff1e0ff */
[----:B------:R-:W-:Y:S01]  /*1a70*/  UIADD3 UR8, UR16, -UR8, URZ ;  /* 0x8000000810087290 */ /* 0x000fe2000fffe03f */
[----:B------:R3:W-:Y:S01]  /*1a80*/  LDGSTS.E.LTC128B.64 [R111+0x9180], desc[UR14][R92.64+0x180], P6 ;  /* 0x091801805c6f7fae */ /* 0x0007e2000b121b4e */
[----:B------:R-:W-:Y:S01]  /*1a90*/  USHF.L.U32 UR19, UR18, 0xa, URZ ;  /* 0x0000000a12137899 */ /* 0x000fe2000800063f */
[----:B------:R-:W-:Y:S01]  /*1aa0*/  IADD3.X R131, R93, UR5, RZ, P0, !PT ;  /* 0x000000055d837c10 */ /* 0x000fe200087fe4ff */
[----:B------:R-:W-:Y:S01]  /*1ab0*/  ULEA.HI UR17, UR8, UR8, URZ, 0x1 ;  /* 0x0000000808117291 */ /* 0x000fe2000f8f083f */
[----:B------:R-:W0:Y:S03]  /*1ac0*/  LDGDEPBAR ;  /* 0x00000000000079af */ /* 0x000e260000000000 */
[----:B------:R-:W-:-:S02]  /*1ad0*/  ULOP3.LUT UR16, UR17, 0xfffffffe, URZ, 0xc0, !UPT ;  /* 0xfffffffe11107892 */ /* 0x000fc4000f8ec03f */
[----:B------:R-:W-:Y:S02]  /*1ae0*/  USHF.R.S32.HI UR17, URZ, 0x1, UR17 ;  /* 0x000000013f117899 */ /* 0x000fe40008011411 */
[----:B------:R-:W-:Y:S01]  /*1af0*/  UIADD3 UR16, UR8, -UR16, URZ ;  /* 0x8000001008107290 */ /* 0x000fe2000fffe03f */
[----:B-1----:R-:W-:Y:S01]  /*1b00*/  CS2R R10, SRZ ;  /* 0x00000000000a7805 */ /* 0x002fe2000001ff00 */
[----:B------:R-:W-:Y:S02]  /*1b10*/  ULEA UR8, UR17, UR19, 0x5 ;  /* 0x0000001311087291 */ /* 0x000fe4000f8e283f */
[----:B------:R-:W-:Y:S01]  /*1b20*/  ULEA UR19, UR16, UR19, 0x5 ;  /* 0x0000001310137291 */ /* 0x000fe2000f8e283f */
[----:B------:R-:W-:-:S04]  /*1b30*/  DEPBAR.LE SB0, 0x1 ;  /* 0x000080400000791a */ /* 0x000fc80000000000 */
[----:B------:R-:W-:Y:S06]  /*1b40*/  BAR.SYNC.DEFER_BLOCKING 0x0 ;  /* 0x0000000000007b1d */ /* 0x000fec0000010000 */
[----:B------:R-:W-:Y:S05]  /*1b50*/  @!P4 BRA `(.L_x_3) ;  /* 0x000000140040c947 */ /* 0x000fea0003800000 */
[----:B------:R-:W-:Y:S01]  /*1b60*/  IADD3 R54, P2, R81, R80, RZ ;  /* 0x0000005051367210 */ /* 0x000fe20007f5e0ff */
[----:B------:R-:W-:Y:S01]  /*1b70*/  USHF.L.U32 UR9, UR4, 0x1, URZ ;  /* 0x0000000104097899 */ /* 0x000fe2000800063f */
[----:B------:R-:W-:Y:S01]  /*1b80*/  LOP3.LUT R55, R109, 0x1f, RZ, 0xc0, !PT ;  /* 0x0000001f6d377812 */ /* 0x000fe200078ec0ff */
[----:B------:R-:W-:Y:S01]  /*1b90*/  USHF.L.U64.HI UR4, UR4, 0x1, UR5 ;  /* 0x0000000104047899 */ /* 0x000fe20008010205 */
[----:B------:R-:W-:Y:S01]  /*1ba0*/  IADD3 R73, P1, R73, R79, RZ ;  /* 0x0000004f49497210 */ /* 0x000fe20007f3e0ff */
[----:B------:R-:W-:Y:S01]  /*1bb0*/  IMAD.X R75, R76, 0x1, R75, P2 ;  /* 0x000000014c4b7824 */ /* 0x000fe200010e064b */
[----:B------:R-:W-:Y:S01]  /*1bc0*/  SHF.R.U32.HI R76, RZ, 0x3, R55 ;  /* 0x00000003ff4c7819 */ /* 0x000fe20000011637 */
[----:B------:R-:W-:Y:S01]  /*1bd0*/  USHF.L.U32 UR5, UR19, 0x3, URZ ;  /* 0x0000000313057899 */ /* 0x000fe2000800063f */
[----:B------:R-:W-:Y:S01]  /*1be0*/  IADD3 R107, P3, P2, R70, UR9, -R68 ;  /* 0x00000009466b7c10 */ /* 0x000fe2000fa7e844 */
[----:B------:R-:W-:Y:S01]  /*1bf0*/  IMAD.X R119, R0, 0x1, R72, P1 ;  /* 0x0000000100777824 */ /* 0x000fe200008e0648 */
[C---:B------:R-:W-:Y:S01]  /*1c00*/  LOP3.LUT R55, R76.reuse, 0x7, R109, 0x78, !PT ;  /* 0x000000074c377812 */ /* 0x040fe200078e786d */
[----:B------:R-:W-:Y:S01]  /*1c10*/  IMAD R89, R75, UR12, RZ ;  /* 0x0000000c4b597c24 */ /* 0x000fe2000f8e02ff */
[----:B------:R-:W-:Y:S01]  /*1c20*/  IADD3.X R108, R71, UR4, ~R69, P3, P2 ;  /* 0x00000004476c7c10 */ /* 0x000fe20009fe4c45 */
[----:B------:R-:W-:Y:S01]  /*1c30*/  IMAD R69, R75, UR10, RZ ;  /* 0x0000000a4b457c24 */ /* 0x000fe2000f8e02ff */
[----:B------:R-:W-:Y:S01]  /*1c40*/  IADD3 R115, P0, R77, R78, RZ ;  /* 0x0000004e4d737210 */ /* 0x000fe20007f1e0ff */
[----:B------:R-:W-:Y:S01]  /*1c50*/  IMAD R0, R76, 0x20, R55 ;  /* 0x000000204c007824 */ /* 0x000fe200078e0237 */
[----:B------:R-:W-:Y:S01]  /*1c60*/  SHF.L.U64.HI R55, R90, 0x3, R91 ;  /* 0x000000035a377819 */ /* 0x000fe2000001025b */
[C---:B------:R-:W-:Y:S01]  /*1c70*/  IMAD R68, R54.reuse, UR11, R69 ;  /* 0x0000000b36447c24 */ /* 0x040fe2000f8e0245 */
[----:B------:R-:W-:Y:S01]  /*1c80*/  USHF.L.U32 UR4, UR8, 0x3, URZ ;  /* 0x0000000308047899 */ /* 0x000fe2000800063f */
[----:B------:R-:W-:Y:S01]  /*1c90*/  IMAD.WIDE.U32 R76, R54, UR10, RZ ;  /* 0x0000000a364c7c25 */ /* 0x000fe2000f8e00ff */
[----:B------:R-:W-:Y:S01]  /*1ca0*/  SHF.L.U64.HI R70, R82, 0x3, R83 ;  /* 0x0000000352467819 */ /* 0x000fe20000010253 */
[----:B------:R-:W1:Y:S01]  /*1cb0*/  LDC R87, c[0x0][0x23c] ;  /* 0x00008f00ff577b82 */ /* 0x000e620000000800 */
[----:B------:R-:W-:Y:S01]  /*1cc0*/  LEA R0, R0, UR6, 0x4 ;  /* 0x0000000600007c11 */ /* 0x000fe2000f8e20ff */
[----:B------:R-:W-:Y:S01]  /*1cd0*/  IMAD.SHL.U32 R69, R90, 0x8, RZ ;  /* 0x000000085a457824 */ /* 0x000fe200078e00ff */
[----:B------:R-:W-:Y:S01]  /*1ce0*/  ULDC.64 UR8, c[0x0][0x240] ;  /* 0x0000900000087ab9 */ /* 0x000fe20000000a00 */
[----:B------:R-:W-:Y:S01]  /*1cf0*/  IMAD.X R88, R88, 0x1, R74, P0 ;  /* 0x0000000158587824 */ /* 0x000fe200000e064a */
[----:B------:R-:W-:Y:S01]  /*1d00*/  USHF.L.U32 UR6, UR8, 0x1, URZ ;  /* 0x0000000108067899 */ /* 0x000fe2000800063f */
[----:B------:R-:W-:Y:S01]  /*1d10*/  IMAD R89, R54, UR13, R89 ;  /* 0x0000000d36597c24 */ /* 0x000fe2000f8e0259 */
[----:B------:R-:W-:Y:S01]  /*1d20*/  LEA R132, P1, R76, R69, 0x3 ;  /* 0x000000454c847211 */ /* 0x000fe200078218ff */
[----:B------:R-:W-:Y:S01]  /*1d30*/  IMAD.WIDE.U32 R74, R54, UR12, RZ ;  /* 0x0000000c364a7c25 */ /* 0x000fe2000f8e00ff */
[----:B------:R-:W-:Y:S01]  /*1d40*/  IADD3 R69, P2, R90, R76, RZ ;  /* 0x0000004c5a457210 */ /* 0x000fe20007f5e0ff */
[----:B------:R-:W2:Y:S01]  /*1d50*/  LDC.64 R104, c[0x0][0x238] ;  /* 0x00008e00ff687b82 */ /* 0x000ea20000000a00 */
[----:B------:R-:W-:Y:S01]  /*1d60*/  SHF.R.S32.HI R86, RZ, 0x4, R86 ;  /* 0x00000004ff567819 */ /* 0x000fe20000011456 */
[----:B------:R-:W-:Y:S01]  /*1d70*/  IMAD.IADD R68, R77, 0x1, R68 ;  /* 0x000000014d447824 */ /* 0x000fe200078e0244 */
[----:B------:R-:W-:Y:S01]  /*1d80*/  USHF.L.U64.HI UR9, UR8, 0x1, UR9 ;  /* 0x0000000108097899 */ /* 0x000fe20008010209 */
[----:B------:R-:W-:Y:S01]  /*1d90*/  IMAD.SHL.U32 R54, R82, 0x8, RZ ;  /* 0x0000000852367824 */ /* 0x000fe200078e00ff */
[----:B------:R-:W-:Y:S01]  /*1da0*/  UMOV UR11, 0x2 ;  /* 0x00000002000b7882 */ /* 0x000fe20000000000 */
[----:B------:R-:W-:Y:S01]  /*1db0*/  IMAD.IADD R89, R75, 0x1, R89 ;  /* 0x000000014b597824 */ /* 0x000fe200078e0259 */
[--C-:B------:R-:W-:Y:S01]  /*1dc0*/  LEA.HI.X R133, R76, R55, R68.reuse, 0x3, P1 ;  /* 0x000000374c857211 */ /* 0x100fe200008f1c44 */
[----:B------:R-:W-:Y:S01]  /*1dd0*/  IMAD.X R68, R91, 0x1, R68, P2 ;  /* 0x000000015b447824 */ /* 0x000fe200010e0644 */
[----:B------:R-:W-:Y:S01]  /*1de0*/  LEA R136, P0, R74, R54, 0x3 ;  /* 0x000000364a887211 */ /* 0x000fe200078018ff */
[----:B------:R-:W-:Y:S01]  /*1df0*/  IMAD.SHL.U32 R134, R69, 0x8, RZ ;  /* 0x0000000845867824 */ /* 0x000fe200078e00ff */
[----:B------:R-:W-:Y:S01]  /*1e00*/  IADD3 R90, P1, R82, R74, RZ ;  /* 0x0000004a525a7210 */ /* 0x000fe20007f3e0ff */
[----:B------:R1:W1:Y:S01]  /*1e10*/  LDS.128 R76, [R0+UR4+0x6080] ;  /* 0x00608004004c7984 */ /* 0x0002620008000c00 */
[--C-:B------:R-:W-:Y:S01]  /*1e20*/  LEA.HI.X R137, R74, R70, R89.reuse, 0x3, P0 ;  /* 0x000000464a897211 */ /* 0x100fe200000f1c59 */
[----:B------:R-:W4:Y:S01]  /*1e30*/  LDC.64 R54, c[0x0][0x248] ;  /* 0x00009200ff367b82 */ /* 0x000f220000000a00 */
[C---:B------:R-:W-:Y:S01]  /*1e40*/  LEA R106, P0, R2.reuse, R73, 0x1 ;  /* 0x00000049026a7211 */ /* 0x040fe200078008ff */
[----:B------:R-:W-:Y:S01]  /*1e50*/  IMAD.X R89, R83, 0x1, R89, P1 ;  /* 0x0000000153597824 */ /* 0x000fe200008e0659 */
[----:B------:R-:W-:Y:S01]  /*1e60*/  SHF.L.U64.HI R135, R69, 0x3, R68 ;  /* 0x0000000345877819 */ /* 0x000fe20000010244 */
[----:B------:R1:W1:Y:S01]  /*1e70*/  LDS.128 R80, [R0+UR5+0x80] ;  /* 0x0000800500507984 */ /* 0x0002620008000c00 */
[----:B------:R-:W-:Y:S01]  /*1e80*/  LEA.HI.X R119, R2, R119, R3, 0x1, P0 ;  /* 0x0000007702777211 */ /* 0x000fe200000f0c03 */
[----:B------:R-:W-:Y:S01]  /*1e90*/  IMAD R3, R3, 0x3, RZ ;  /* 0x0000000303037824 */ /* 0x000fe200078e02ff */
[----:B------:R-:W-:Y:S01]  /*1ea0*/  SHF.L.U64.HI R139, R90, 0x3, R89 ;  /* 0x000000035a8b7819 */ /* 0x000fe20000010259 */
[----:B------:R1:W1:Y:S01]  /*1eb0*/  LDS.128 R68, [R0+UR5] ;  /* 0x0000000500447984 */ /* 0x0002620008000c00 */
[----:B------:R-:W-:Y:S01]  /*1ec0*/  IMAD.WIDE.U32 R132, R2, 0x3, R132 ;  /* 0x0000000302847825 */ /* 0x000fe200078e0084 */
[----:B------:R-:W2:Y:S01]  /*1ed0*/  LDC.64 R102, c[0x0][0x240] ;  /* 0x00009000ff667b82 */ /* 0x000ea20000000a00 */
[----:B------:R-:W-:Y:S01]  /*1ee0*/  LEA R115, P0, R114, R115, 0x1 ;  /* 0x0000007372737211 */ /* 0x000fe200078008ff */
[----:B------:R1:W1:Y:S01]  /*1ef0*/  LDS.128 R72, [R0+UR4+0x6000] ;  /* 0x0060000400487984 */ /* 0x0002620008000c00 */
[----:B------:R-:W-:Y:S01]  /*1f00*/  IMAD.WIDE.U32 R134, R2, 0x3, R134 ;  /* 0x0000000302867825 */ /* 0x000fe200078e0086 */
[----:B------:R-:W-:-:S03]  /*1f10*/  UMOV UR12, 0x4000 ;  /* 0x00004000000c7882 */ /* 0x000fc60000000000 */
[----:B------:R-:W-:Y:S01]  /*1f20*/  IMAD.IADD R121, R3, 0x1, R133 ;  /* 0x0000000103797824 */ /* 0x000fe200078e0285 */
[----:B------:R-:W2:Y:S01]  /*1f30*/  LDC.64 R100, c[0x0][0x258] ;  /* 0x00009600ff647b82 */ /* 0x000ea20000000a00 */
[----:B------:R-:W-:Y:S02]  /*1f40*/  IMAD.IADD R123, R135, 0x1, R3 ;  /* 0x00000001877b7824 */ /* 0x000fe400078e0203 */
[----:B------:R-:W-:Y:S02]  /*1f50*/  IMAD.SHL.U32 R138, R90, 0x8, RZ ;  /* 0x000000085a8a7824 */ /* 0x000fe400078e00ff */
[----:B------:R-:W-:Y:S01]  /*1f60*/  IMAD.WIDE.U32 R136, R114, 0x3, R136 ;  /* 0x0000000372887825 */ /* 0x000fe200078e0088 */
[----:B----4-:R-:W-:Y:S01]  /*1f70*/  IADD3 R125, P2, P1, R84, UR6, -R54 ;  /* 0x00000006547d7c10 */ /* 0x010fe2000f95e836 */
[----:B------:R-:W-:Y:S01]  /*1f80*/  UMOV UR6, 0xffffc000 ;  /* 0xffffc00000067882 */ /* 0x000fe20000000000 */
[----:B------:R-:W2:Y:S01]  /*1f90*/  LDC.64 R2, c[0x0][0x260] ;  /* 0x00009800ff027b82 */ /* 0x000ea20000000a00 */
[C---:B------:R-:W-:Y:S01]  /*1fa0*/  IMAD.WIDE.U32 R138, R114.reuse, 0x3, R138 ;  /* 0x00000003728a7825 */ /* 0x040fe200078e008a */
[----:B-1----:R-:W-:-:S02]  /*1fb0*/  LEA.HI.X R114, R114, R88, R87, 0x1, P0 ;  /* 0x0000005872727211 */ /* 0x002fc400000f0c57 */
[C---:B------:R-:W-:Y:S01]  /*1fc0*/  ISETP.NE.AND P0, PT, R86.reuse, 0x2, PT ;  /* 0x000000025600780c */ /* 0x040fe20003f05270 */
[----:B------:R-:W-:Y:S01]  /*1fd0*/  IMAD R87, R87, 0x3, RZ ;  /* 0x0000000357577824 */ /* 0x000fe200078e02ff */
[----:B------:R-:W-:Y:S02]  /*1fe0*/  IADD3.X R118, R85, UR9, ~R55, P2, P1 ;  /* 0x0000000955767c10 */ /* 0x000fe400097e2c37 */
[----:B------:R-:W-:Y:S01]  /*1ff0*/  CS2R R54, SRZ ;  /* 0x0000000000367805 */ /* 0x000fe2000001ff00 */
[----:B------:R-:W-:Y:S01]  /*2000*/  VIADD R120, R86, 0xffffffff ;  /* 0xffffffff56787836 */ /* 0x000fe20000000000 */
[----:B------:R-:W-:Y:S01]  /*2010*/  SEL R124, R124, RZ, P0 ;  /* 0x000000ff7c7c7207 */ /* 0x000fe20000000000 */
[----:B------:R-:W-:Y:S01]  /*2020*/  IMAD.IADD R116, R87, 0x1, R137 ;  /* 0x0000000157747824 */ /* 0x000fe200078e0289 */
[----:B------:R-:W-:Y:S01]  /*2030*/  SEL R122, R122, RZ, P0 ;  /* 0x000000ff7a7a7207 */ /* 0x000fe20000000000 */
[----:B------:R-:W-:Y:S01]  /*2040*/  IMAD.IADD R117, R139, 0x1, R87 ;  /* 0x000000018b757824 */ /* 0x000fe200078e0257 */
[----:B------:R-:W-:-:S06]  /*2050*/  UMOV UR9, URZ ;  /* 0x0000003f00097c82 */ /* 0x000fcc0008000000 */
.L_x_4:
[----:B------:R-:W-:-:S04]  /*2060*/  DEPBAR.LE SB5, 0xc ;  /* 0x0000d3000000791a */ /* 0x000fc80000000000 */
[C---:B--2---:R-:W5:Y:S01]  /*2070*/  DMMA.8x8x4 R4, R68.reuse, R72, R4 ;  /* 0x000000484404723f */ /* 0x044f620000000004 */
[----:B-1----:R-:W-:Y:S01]  /*2080*/  LDS.128 R84, [R0+UR5+0x800] ;  /* 0x0008000500547984 */ /* 0x002fe20008000c00 */
[----:B------:R-:W-:Y:S02]  /*2090*/  UIADD3 UR9, UR9, 0x1, URZ ;  /* 0x0000000109097890 */ /* 0x000fe4000fffe03f */
[----:B------:R-:W-:Y:S01]  /*20a0*/  IADD3 R142, P1, R107, R106, RZ ;  /* 0x0000006a6b8e7210 */ /* 0x000fe20007f3e0ff */
[----:B------:R-:W-:Y:S01]  /*20b0*/  VIADD R126, R111, UR12 ;  /* 0x0000000c6f7e7c36 */ /* 0x000fe20008000000 */
[----:B------:R-:W-:Y:S01]  /*20c0*/  LOP3.LUT P3, RZ, R124, 0x1, RZ, 0xc0, !PT ;  /* 0x000000017cff7812 */ /* 0x000fe2000786c0ff */
[----:B------:R-:W-:Y:S01]  /*20d0*/  IMAD.MOV.U32 R129, RZ, RZ, R127 ;  /* 0x000000ffff817224 */ /* 0x000fe200078e007f */
[----:B------:R-:W-:Y:S01]  /*20e0*/  IADD3 R144, P0, R125, R115, RZ ;  /* 0x000000737d907210 */ /* 0x000fe20007f1e0ff */
[----:B---3--:R-:W3:Y:S01]  /*20f0*/  LDS.128 R88, [R0+UR4+0x6800] ;  /* 0x0068000400587984 */ /* 0x008ee20008000c00 */
[----:B------:R-:W-:Y:S01]  /*2100*/  IMAD.X R143, R108, 0x1, R119, P1 ;  /* 0x000000016c8f7824 */ /* 0x000fe200008e0677 */
[----:B------:R-:W-:Y:S01]  /*2110*/  LOP3.LUT P2, RZ, R122, 0x1, RZ, 0xc0, !PT ;  /* 0x000000017aff7812 */ /* 0x000fe2000784c0ff */
[----:B------:R-:W-:Y:S01]  /*2120*/  UISETP.NE.AND UP0, UPT, UR9, 0x3, UPT ;  /* 0x000000030900788c */ /* 0x000fe2000bf05270 */
[----:B------:R-:W-:Y:S01]  /*2130*/  IMAD.X R145, R118, 0x1, R114, P0 ;  /* 0x0000000176917824 */ /* 0x000fe200000e0672 */
[----:B------:R-:W-:Y:S01]  /*2140*/  LOP3.LUT R140, R124, 0x2, RZ, 0xc0, !PT ;  /* 0x000000027c8c7812 */ /* 0x000fe200078ec0ff */
[----:B------:R-:W-:Y:S01]  /*2150*/  UIADD3 UR11, UR11, 0x1, URZ ;  /* 0x000000010b0b7890 */ /* 0x000fe2000fffe03f */
[C---:B------:R-:W5:Y:S01]  /*2160*/  DMMA.8x8x4 R8, R68.reuse, R74, R8 ;  /* 0x0000004a4408723f */ /* 0x040f620000000008 */
[----:B------:R-:W3:Y:S01]  /*2170*/  LDS.128 R92, [R0+UR4+0x6880] ;  /* 0x00688004005c7984 */ /* 0x000ee20008000c00 */
[----:B------:R-:W-:Y:S02]  /*2180*/  USEL UR8, UR6, 0x2000, !UP0 ;  /* 0x0000200006087887 */ /* 0x000fe4000c000000 */
[----:B------:R-:W-:Y:S01]  /*2190*/  SHF.R.U32.HI R140, RZ, 0x1, R140 ;  /* 0x00000001ff8c7819 */ /* 0x000fe2000001168c */
[----:B------:R-:W-:Y:S01]  /*21a0*/  UISETP.NE.AND UP1, UPT, UR11, 0x3, UPT ;  /* 0x000000030b00788c */ /* 0x000fe2000bf25270 */
[----:B------:R-:W-:Y:S01]  /*21b0*/  LOP3.LUT R127, R122, 0x2, RZ, 0xc0, !PT ;  /* 0x000000027a7f7812 */ /* 0x000fe200078ec0ff */
[----:B------:R-:W-:Y:S01]  /*21c0*/  UIADD3 UR10, UR12, -0x4000, URZ ;  /* 0xffffc0000c0a7890 */ /* 0x000fe2000fffe03f */
[----:B------:R-:W-:Y:S01]  /*21d0*/  ISETP.NE.U32.AND P1, PT, R140, RZ, PT ;  /* 0x000000ff8c00720c */ /* 0x000fe20003f25070 */
[----:B------:R-:W1:Y:S01]  /*21e0*/  LDS.128 R96, [R0+UR5+0x880] ;  /* 0x0008800500607984 */ /* 0x000e620008000c00 */
[----:B------:R-:W-:Y:S01]  /*21f0*/  SHF.R.U32.HI R127, RZ, 0x1, R127 ;  /* 0x00000001ff7f7819 */ /* 0x000fe2000001167f */
[----:B------:R-:W-:Y:S01]  /*2200*/  USEL UR11, UR11, URZ, UP1 ;  /* 0x0000003f0b0b7287 */ /* 0x000fe20008800000 */
[----:B------:R-:W-:Y:S01]  /*2210*/  LOP3.LUT R141, R124, 0x8, RZ, 0xc0, !PT ;  /* 0x000000087c8d7812 */ /* 0x000fe200078ec0ff */
[----:B------:R-:W-:Y:S01]  /*2220*/  USEL UR9, UR9, URZ, UP0 ;  /* 0x0000003f09097287 */ /* 0x000fe20008000000 */
[----:B------:R-:W-:Y:S02]  /*2230*/  ISETP.NE.U32.AND P0, PT, R127, RZ, PT ;  /* 0x000000ff7f00720c */ /* 0x000fe40003f05070 */
[C---:B------:R-:W5:Y:S01]  /*2240*/  DMMA.8x8x4 R12, R68.reuse, R76, R12 ;  /* 0x0000004c440c723f */ /* 0x040f62000000000c */
[----:B------:R-:W-:Y:S01]  /*2250*/  @!PT LDS RZ, [RZ] ;  /* 0x00000000fffff984 */ /* 0x000fe20000000800 */
[----:B------:R-:W-:Y:S01]  /*2260*/  @!PT LDS RZ, [RZ] ;  /* 0x00000000fffff984 */ /* 0x000fe20000000800 */
[----:B------:R-:W-:Y:S01]  /*2270*/  @!PT LDS RZ, [RZ] ;  /* 0x00000000fffff984 */ /* 0x000fe20000000800 */
[----:B------:R4:W-:Y:S01]  /*2280*/  @P3 LDGSTS.E.LTC128B.64 [R126], desc[UR14][R144.64] ;  /* 0x00000000907e3fae */ /* 0x0009e2000b921b4e */
[----:B------:R-:W-:Y:S02]  /*2290*/  @UP1 UIADD3 UR10, UR12, 0x2000, URZ ;  /* 0x000020000c0a1890 */ /* 0x000fe4000fffe03f */
[----:B------:R-:W-:Y:S02]  /*22a0*/  SHF.R.U32.HI R141, RZ, 0x3, R141 ;  /* 0x00000003ff8d7819 */ /* 0x000fe4000001168d */
[C---:B------:R-:W-:Y:S01]  /*22b0*/  LOP3.LUT R140, R122.reuse, 0x4, RZ, 0xc0, !PT ;  /* 0x000000047a8c7812 */ /* 0x040fe200078ec0ff */
[----:B------:R-:W-:Y:S01]  /*22c0*/  @P1 LDGSTS.E.LTC128B.64 [R126+0x80], desc[UR14][R128.64+0x80] ;  /* 0x00080080807e1fae */ /* 0x000fe2000b921b4e */
[----:B------:R-:W-:Y:S01]  /*22d0*/  ISETP.NE.U32.AND P4, PT, R141, RZ, PT ;  /* 0x000000ff8d00720c */ /* 0x000fe20003f85070 */
[----:B------:R-:W-:Y:S01]  /*22e0*/  UMOV UR12, UR10 ;  /* 0x0000000a000c7c82 */ /* 0x000fe20008000000 */
[----:B------:R-:W-:Y:S02]  /*22f0*/  IADD3 R146, P1, R125, R136, RZ ;  /* 0x000000887d927210 */ /* 0x000fe40007f3e0ff */
[----:B------:R-:W-:Y:S01]  /*2300*/  SHF.R.U32.HI R140, RZ, 0x2, R140 ;  /* 0x00000002ff8c7819 */ /* 0x000fe2000001168c */
[----:B------:R2:W-:Y:S01]  /*2310*/  @P2 LDGSTS.E.LTC128B.64 [R126+0x6000], desc[UR14][R142.64] ;  /* 0x060000008e7e2fae */ /* 0x0005e2000b921b4e */
[----:B------:R-:W-:Y:S01]  /*2320*/  LOP3.LUT R127, R122, 0x8, RZ, 0xc0, !PT ;  /* 0x000000087a7f7812 */ /* 0x000fe200078ec0ff */
[----:B------:R-:W-:Y:S01]  /*2330*/  IMAD.X R147, R118, 0x1, R116, P1 ;  /* 0x0000000176937824 */ /* 0x000fe200008e0674 */
[-C--:B------:R-:W5:Y:S03]  /*2340*/  DMMA.8x8x4 R16, R68, R78.reuse, R16 ;  /* 0x0000004e4410723f */ /* 0x080f660000000010 */
[----:B------:R-:W-:Y:S01]  /*2350*/  @P0 LDGSTS.E.LTC128B.64 [R126+0x6080], desc[UR14][R130.64+0x80] ;  /* 0x06080080827e0fae */ /* 0x000fe2000b921b4e */
[----:B------:R-:W-:Y:S02]  /*2360*/  ISETP.NE.U32.AND P3, PT, R140, RZ, PT ;  /* 0x000000ff8c00720c */ /* 0x000fe40003f65070 */
[----:B------:R-:W-:Y:S02]  /*2370*/  SHF.R.U32.HI R127, RZ, 0x3, R127 ;  /* 0x00000003ff7f7819 */ /* 0x000fe4000001167f */
[----:B------:R-:W-:Y:S02]  /*2380*/  LOP3.LUT R140, R124, 0x100, RZ, 0xc0, !PT ;  /* 0x000001007c8c7812 */ /* 0x000fe400078ec0ff */
[----:B------:R-:W-:Y:S01]  /*2390*/  ISETP.NE.U32.AND P2, PT, R127, RZ, PT ;  /* 0x000000ff7f00720c */ /* 0x000fe20003f45070 */
[----:B------:R-:W-:Y:S05]  /*23a0*/  DEPBAR.LE SB5, 0xc ;  /* 0x0000d3000000791a */ /* 0x000fea0000000000 */
[C---:B------:R-:W5:Y:S04]  /*23b0*/  DMMA.8x8x4 R20, R70.reuse, R78, R20 ;  /* 0x0000004e4614723f */ /* 0x040f680000000014 */
[----:B----4-:R-:W-:Y:S02]  /*23c0*/  IADD3 R144, P0, R107, R132, RZ ;  /* 0x000000846b907210 */ /* 0x010fe40007f1e0ff */
[----:B------:R-:W-:Y:S03]  /*23d0*/  SHF.R.U32.HI R140, RZ, 0x8, R140 ;  /* 0x00000008ff8c7819 */ /* 0x000fe6000001168c */
[----:B------:R-:W-:Y:S01]  /*23e0*/  IMAD.X R145, R108, 0x1, R121, P0 ;  /* 0x000000016c917824 */ /* 0x000fe200000e0679 */
[----:B------:R-:W-:Y:S02]  /*23f0*/  ISETP.NE.U32.AND P0, PT, R140, RZ, PT ;  /* 0x000000ff8c00720c */ /* 0x000fe40003f05070 */
[----:B------:R-:W-:Y:S02]  /*2400*/  LOP3.LUT R127, R122, 0x100, RZ, 0xc0, !PT ;  /* 0x000001007a7f7812 */ /* 0x000fe400078ec0ff */
[----:B--2---:R-:W-:Y:S02]  /*2410*/  LOP3.LUT R142, R124, 0x4, RZ, 0xc0, !PT ;  /* 0x000000047c8e7812 */ /* 0x004fe400078ec0ff */
[----:B------:R-:W-:Y:S01]  /*2420*/  SHF.R.U32.HI R127, RZ, 0x8, R127 ;  /* 0x00000008ff7f7819 */ /* 0x000fe2000001167f */
[C---:B------:R-:W5:Y:S03]  /*2430*/  DMMA.8x8x4 R24, R70.reuse, R76, R24 ;  /* 0x0000004c4618723f */ /* 0x040f660000000018 */
[----:B------:R-:W-:Y:S02]  /*2440*/  SHF.R.U32.HI R142, RZ, 0x2, R142 ;  /* 0x00000002ff8e7819 */ /* 0x000fe4000001168e */
[----:B------:R-:W-:Y:S02]  /*2450*/  LOP3.LUT R141, R122, 0x200, RZ, 0xc0, !PT ;  /* 0x000002007a8d7812 */ /* 0x000fe400078ec0ff */
[----:B------:R-:W-:Y:S02]  /*2460*/  ISETP.NE.U32.AND P5, PT, R142, RZ, PT ;  /* 0x000000ff8e00720c */ /* 0x000fe40003fa5070 */
[----:B------:R-:W-:Y:S02]  /*2470*/  SHF.R.U32.HI R141, RZ, 0x9, R141 ;  /* 0x00000009ff8d7819 */ /* 0x000fe4000001168d */
[C---:B------:R-:W-:Y:S02]  /*2480*/  LOP3.LUT R142, R124.reuse, 0x200, RZ, 0xc0, !PT ;  /* 0x000002007c8e7812 */ /* 0x040fe400078ec0ff */
[----:B------:R-:W-:Y:S03]  /*2490*/  LOP3.LUT R140, R124, 0x400, RZ, 0xc0, !PT ;  /* 0x000004007c8c7812 */ /* 0x000fe600078ec0ff */
[C---:B------:R-:W5:Y:S04]  /*24a0*/  DMMA.8x8x4 R28, R70.reuse, R74, R28 ;  /* 0x0000004a461c723f */ /* 0x040f68000000001c */
[----:B------:R-:W-:Y:S02]  /*24b0*/  SHF.R.U32.HI R142, RZ, 0x9, R142 ;  /* 0x00000009ff8e7819 */ /* 0x000fe4000001168e */
[----:B------:R-:W-:Y:S02]  /*24c0*/  SHF.R.U32.HI R140, RZ, 0xa, R140 ;  /* 0x0000000aff8c7819 */ /* 0x000fe4000001168c */
[----:B------:R-:W-:Y:S02]  /*24d0*/  ISETP.NE.U32.AND P6, PT, R142, RZ, PT ;  /* 0x000000ff8e00720c */ /* 0x000fe40003fc5070 */
[----:B------:R-:W-:Y:S05]  /*24e0*/  IADD3 R142, P1, R125, R138, RZ ;  /* 0x0000008a7d8e7210 */ /* 0x000fea0007f3e0ff */
[----:B------:R-:W-:Y:S01]  /*24f0*/  IMAD.X R143, R118, 0x1, R117, P1 ;  /* 0x00000001768f7824 */ /* 0x000fe200008e0675 */
[-C--:B------:R2:W5:Y:S02]  /*2500*/  DMMA.8x8x4 R32, R70, R72.reuse, R32 ;  /* 0x000000484620723f */ /* 0x0805640000000020 */
[----:B--2---:R-:W-:Y:S01]  /*2510*/  LDS.128 R68, [R0+UR5+0x1000] ;  /* 0x0010000500447984 */ /* 0x004fe20008000c00 */
[----:B------:R-:W-:Y:S11]  /*2520*/  DEPBAR.LE SB5, 0xc ;  /* 0x0000d3000000791a */ /* 0x000ff60000000000 */
[----:B------:R-:W-:Y:S02]  /*2530*/  @!UPT UIADD3 URZ, URZ, URZ, URZ ;  /* 0x0000003f3f3ff290 */ /* 0x000fe4000fffe03f */
[C---:B------:R-:W5:Y:S11]  /*2540*/  DMMA.8x8x4 R36, R80.reuse, R72, R36 ;  /* 0x000000485024723f */ /* 0x040f760000000024 */
[----:B------:R-:W-:Y:S05]  /*2550*/  @!UPT UIADD3 URZ, URZ, URZ, URZ ;  /* 0x0000003f3f3ff290 */ /* 0x000fea000fffe03f */
[C---:B------:R-:W5:Y:S11]  /*2560*/  DMMA.8x8x4 R40, R80.reuse, R74, R40 ;  /* 0x0000004a5028723f */ /* 0x040f760000000028 */
[----:B------:R-:W-:Y:S05]  /*2570*/  @!UPT UIADD3 URZ, URZ, URZ, URZ ;  /* 0x0000003f3f3ff290 */ /* 0x000fea000fffe03f */
[C---:B------:R-:W5:Y:S11]  /*2580*/  DMMA.8x8x4 R44, R80.reuse, R76, R44 ;  /* 0x0000004c502c723f */ /* 0x040f76000000002c */
[----:B------:R-:W-:Y:S05]  /*2590*/  @!UPT UIADD3 URZ, URZ, URZ, URZ ;  /* 0x0000003f3f3ff290 */ /* 0x000fea000fffe03f */
[-C--:B------:R-:W5:Y:S01]  /*25a0*/  DMMA.8x8x4 R48, R80, R78.reuse, R48 ;  /* 0x0000004e5030723f */ /* 0x080f620000000030 */
[----:B------:R-:W-:Y:S11]  /*25b0*/  DEPBAR.LE SB5, 0xc ;  /* 0x0000d3000000791a */ /* 0x000ff60000000000 */
[----:B------:R-:W-:Y:S04]  /*25c0*/  @!UPT UIADD3 URZ, URZ, URZ, URZ ;  /* 0x0000003f3f3ff290 */ /* 0x000fe8000fffe03f */
[C---:B------:R-:W5:Y:S11]  /*25d0*/  DMMA.8x8x4 R52, R82.reuse, R78, R52 ;  /* 0x0000004e5234723f */ /* 0x040f760000000034 */
[----:B------:R-:W-:Y:S05]  /*25e0*/  @!UPT UIADD3 URZ, URZ, URZ, URZ ;  /* 0x0000003f3f3ff290 */ /* 0x000fea000fffe03f */
[C---:B------:R2:W5:Y:S02]  /*25f0*/  DMMA.8x8x4 R56, R82.reuse, R76, R56 ;  /* 0x0000004c5238723f */ /* 0x0405640000000038 */
[----:B--2---:R-:W-:Y:S11]  /*2600*/  LDS.128 R76, [R0+UR4+0x7080] ;  /* 0x00708004004c7984 */ /* 0x004ff60008000c00 */
[----:B------:R-:W-:Y:S03]  /*2610*/  @!UPT UIADD3 URZ, URZ, URZ, URZ ;  /* 0x0000003f3f3ff290 */ /* 0x000fe6000fffe03f */
[C---:B------:R-:W5:Y:S11]  /*2620*/  DMMA.8x8x4 R60, R82.reuse, R74, R60 ;  /* 0x0000004a523c723f */ /* 0x040f76000000003c */
[----:B------:R-:W-:Y:S05]  /*2630*/  @!UPT UIADD3 URZ, URZ, URZ, URZ ;  /* 0x0000003f3f3ff290 */ /* 0x000fea000fffe03f */
[----:B------:R2:W5:Y:S02]  /*2640*/  DMMA.8x8x4 R64, R82, R72, R64 ;  /* 0x000000485240723f */ /* 0x0005640000000040 */
[----:B--2---:R-:W2:Y:S08]  /*2650*/  LDS.128 R72, [R0+UR4+0x7000] ;  /* 0x0070000400487984 */ /* 0x004eb00008000c00 */
[----:B------:R-:W4:Y:S01]  /*2660*/  LDS.128 R80, [R0+UR5+0x1080] ;  /* 0x0010800500507984 */ /* 0x000f220008000c00 */
[----:B------:R-:W-:-:S05]  /*2670*/  DEPBAR.LE SB5, 0xc ;  /* 0x0000d3000000791a */ /* 0x000fca0000000000 */
[C---:B---3--:R-:W5:Y:S02]  /*2680*/  DMMA.8x8x4 R4, R84.reuse, R88, R4 ;  /* 0x000000585404723f */ /* 0x048f640000000004 */
[----:B------:R-:W-:Y:S01]  /*2690*/  @!PT LDS RZ, [RZ] ;  /* 0x00000000fffff984 */ /* 0x000fe20000000800 */
[----:B------:R-:W-:Y:S01]  /*26a0*/  @!PT LDS RZ, [RZ] ;  /* 0x00000000fffff984 */ /* 0x000fe20000000800 */
[----:B------:R-:W-:Y:S01]  /*26b0*/  @!PT LDS RZ, [RZ] ;  /* 0x00000000fffff984 */ /* 0x000fe20000000800 */
[----:B------:R-:W-:Y:S02]  /*26c0*/  @P5 LDGSTS.E.LTC128B.64 [R126+0x100], desc[UR14][R128.64+0x100] ;  /* 0x00100100807e5fae */ /* 0x000fe4000b921b4e */
[----:B------:R-:W-:Y:S02]  /*26d0*/  ISETP.NE.U32.AND P5, PT, R127, RZ, PT ;  /* 0x000000ff7f00720c */ /* 0x000fe40003fa5070 */
[----:B------:R-:W-:Y:S02]  /*26e0*/  LOP3.LUT R127, R124, 0x800, RZ, 0xc0, !PT ;  /* 0x000008007c7f7812 */ /* 0x000fe400078ec0ff */
[----:B------:R3:W-:Y:S01]  /*26f0*/  @P4 LDGSTS.E.LTC128B.64 [R126+0x180], desc[UR14][R128.64+0x180] ;  /* 0x00180180807e4fae */ /* 0x0007e2000b921b4e */
[----:B------:R-:W-:Y:S02]  /*2700*/  ISETP.NE.U32.AND P4, PT, R141, RZ, PT ;  /* 0x000000ff8d00720c */ /* 0x000fe40003f85070 */
[----:B------:R-:W-:Y:S05]  /*2710*/  SHF.R.U32.HI R127, RZ, 0xb, R127 ;  /* 0x0000000bff7f7819 */ /* 0x000fea000001167f */
[C---:B------:R-:W5:Y:S01]  /*2720*/  DMMA.8x8x4 R8, R84.reuse, R90, R8 ;  /* 0x0000005a5408723f */ /* 0x040f620000000008 */
[----:B------:R-:W-:Y:S02]  /*2730*/  @P3 LDGSTS.E.LTC128B.64 [R126+0x6100], desc[UR14][R130.64+0x100] ;  /* 0x06100100827e3fae */ /* 0x000fe4000b921b4e */
[----:B------:R-:W-:Y:S02]  /*2740*/  ISETP.NE.U32.AND P3, PT, R140, RZ, PT ;  /* 0x000000ff8c00720c */ /* 0x000fe40003f65070 */
[C---:B------:R-:W-:Y:S02]  /*2750*/  LOP3.LUT R140, R122.reuse, 0x400, RZ, 0xc0, !PT ;  /* 0x000004007a8c7812 */ /* 0x040fe400078ec0ff */
[----:B------:R4:W-:Y:S01]  /*2760*/  @P2 LDGSTS.E.LTC128B.64 [R126+0x6180], desc[UR14][R130.64+0x180] ;  /* 0x06180180827e2fae */ /* 0x0009e2000b921b4e */
[----:B------:R-:W-:Y:S02]  /*2770*/  ISETP.NE.U32.AND P2, PT, R127, RZ, PT ;  /* 0x000000ff7f00720c */ /* 0x000fe40003f45070 */
[----:B------:R-:W-:Y:S02]  /*2780*/  SHF.R.U32.HI R140, RZ, 0xa, R140 ;  /* 0x0000000aff8c7819 */ /* 0x000fe4000001168c */
[----:B------:R-:W-:Y:S02]  /*2790*/  LOP3.LUT R127, R122, 0x800, RZ, 0xc0, !PT ;  /* 0x000008007a7f7812 */ /* 0x000fe400078ec0ff */
[----:B------:R-:W-:Y:S02]  /*27a0*/  ISETP.NE.U32.AND P1, PT, R140, RZ, PT ;  /* 0x000000ff8c00720c */ /* 0x000fe40003f25070 */
[C---:B------:R-:W5:Y:S04]  /*27b0*/  DMMA.8x8x4 R12, R84.reuse, R92, R12 ;  /* 0x0000005c540c723f */ /* 0x040f68000000000c */
[----:B------:R-:W-:Y:S11]  /*27c0*/  SHF.R.U32.HI R127, RZ, 0xb, R127 ;  /* 0x0000000bff7f7819 */ /* 0x000ff6000001167f */
[----:B------:R-:W-:Y:S01]  /*27d0*/  @!UPT UIADD3 URZ, URZ, URZ, URZ ;  /* 0x0000003f3f3ff290 */ /* 0x000fe2000fffe03f */
[-C--:B------:R-:W5:Y:S01]  /*27e0*/  DMMA.8x8x4 R16, R84, R94.reuse, R16 ;  /* 0x0000005e5410723f */ /* 0x080f620000000010 */
[----:B------:R-:W-:Y:S11]  /*27f0*/  DEPBAR.LE SB5, 0xc ;  /* 0x0000d3000000791a */ /* 0x000ff60000000000 */
[----:B------:R-:W-:Y:S04]  /*2800*/  @!UPT UIADD3 URZ, URZ, URZ, URZ ;  /* 0x0000003f3f3ff290 */ /* 0x000fe8000fffe03f */
[C---:B------:R-:W5:Y:S11]  /*2810*/  DMMA.8x8x4 R20, R86.reuse, R94, R20 ;  /* 0x0000005e5614723f */ /* 0x040f760000000014 */
[----:B------:R-:W-:Y:S05]  /*2820*/  @!UPT UIADD3 URZ, URZ, URZ, URZ ;  /* 0x0000003f3f3ff290 */ /* 0x000fea000fffe03f */
[C---:B------:R-:W5:Y:S11]  /*2830*/  DMMA.8x8x4 R24, R86.reuse, R92, R24 ;  /* 0x0000005c5618723f */ /* 0x040f760000000018 */
[----:B------:R-:W-:Y:S05]  /*2840*/  @!UPT UIADD3 URZ, URZ, URZ, URZ ;  /* 0x0000003f3f3ff290 */ /* 0x000fea000fffe03f */
[C---:B------:R-:W5:Y:S11]  /*2850*/  DMMA.8x8x4 R28, R86.reuse, R90, R28 ;  /* 0x0000005a561c723f */ /* 0x040f76000000001c */
[----:B------:R-:W-:Y:S05]  /*2860*/  @!UPT UIADD3 URZ, URZ, URZ, URZ ;  /* 0x0000003f3f3ff290 */ /* 0x000fea000fffe03f */
[-C--:B---3--:R3:W5:Y:S02]  /*2870*/  DMMA.8x8x4 R32, R86, R88.reuse, R32 ;  /* 0x000000585620723f */ /* 0x0887640000000020 */
[----:B---3--:R-:W-:Y:S01]  /*2880*/  LDS.128 R84, [R0+UR5+0x1800] ;  /* 0x0018000500547984 */ /* 0x008fe20008000c00 */
[----:B------:R-:W-:Y:S11]  /*2890*/  DEPBAR.LE SB5, 0xc ;  /* 0x0000d3000000791a */ /* 0x000ff60000000000 */
[----:B------:R-:W-:Y:S02]  /*28a0*/  @!UPT UIADD3 URZ, URZ, URZ, URZ ;  /* 0x0000003f3f3ff290 */ /* 0x000fe4000fffe03f */
[C---:B-1----:R-:W5:Y:S11]  /*28b0*/  DMMA.8x8x4 R36, R96.reuse, R88, R36 ;  /* 0x000000586024723f */ /* 0x042f760000000024 */
        /* <DEDUP_REMOVED lines=11> */
[----:B-1----:R-:W-:Y:S11]  /*2970*/  LDS.128 R92, [R0+UR4+0x7880] ;  /* 0x00788004005c7984 */ /* 0x002ff60008000c00 */
[----:B------:R-:W-:Y:S03]  /*2980*/  @!UPT UIADD3 URZ, URZ, URZ, URZ ;  /* 0x0000003f3f3ff290 */ /* 0x000fe6000fffe03f */
[C---:B------:R-:W5:Y:S11]  /*2990*/  DMMA.8x8x4 R60, R98.reuse, R90, R60 ;  /* 0x0000005a623c723f */ /* 0x040f76000000003c */
[----:B------:R-:W-:Y:S05]  /*29a0*/  @!UPT UIADD3 URZ, URZ, URZ, URZ ;  /* 0x0000003f3f3ff290 */ /* 0x000fea000fffe03f */
[----:B------:R1:W5:Y:S02]  /*29b0*/  DMMA.8x8x4 R64, R98, R88, R64 ;  /* 0x000000586240723f */ /* 0x0003640000000040 */
[----:B-1----:R-:W1:Y:S01]  /*29c0*/  LDS.128 R88, [R0+UR4+0x7800] ;  /* 0x0078000400587984 */ /* 0x002e620008000c00 */
[----:B------:R-:W-:Y:S07]  /*29d0*/  UIADD3 UR4, UR8, UR4, URZ ;  /* 0x0000000408047290 */ /* 0x000fee000fffe03f */
[----:B------:R-:W3:Y:S01]  /*29e0*/  LDS.128 R96, [R0+UR5+0x1880] ;  /* 0x0018800500607984 */ /* 0x000ee20008000c00 */
[----:B------:R-:W-:Y:S01]  /*29f0*/  UIADD3 UR5, UR8, UR5, URZ ;  /* 0x0000000508057290 */ /* 0x000fe2000fffe03f */
[----:B------:R-:W-:-:S04]  /*2a00*/  DEPBAR.LE SB5, 0xc ;  /* 0x0000d3000000791a */ /* 0x000fc80000000000 */
[C---:B--2---:R-:W5:Y:S02]  /*2a10*/  DMMA.8x8x4 R4, R68.reuse, R72, R4 ;  /* 0x000000484404723f */ /* 0x044f640000000004 */
[----:B------:R-:W-:Y:S01]  /*2a20*/  @!PT LDS RZ, [RZ] ;  /* 0x00000000fffff984 */ /* 0x000fe20000000800 */
[----:B------:R-:W-:Y:S01]  /*2a30*/  @!PT LDS RZ, [RZ] ;  /* 0x00000000fffff984 */ /* 0x000fe20000000800 */
[----:B------:R-:W-:Y:S01]  /*2a40*/  @!PT LDS RZ, [RZ] ;  /* 0x00000000fffff984 */ /* 0x000fe20000000800 */
[----:B------:R2:W-:Y:S02]  /*2a50*/  @P0 LDGSTS.E.LTC128B.64 [R126+0x1000], desc[UR14][R146.64] ;  /* 0x01000000927e0fae */ /* 0x0005e4000b921b4e */
[----:B------:R-:W-:Y:S04]  /*2a60*/  IADD3 R148, P0, R107, R134, RZ ;  /* 0x000000866b947210 */ /* 0x000fe80007f1e0ff */
[----:B------:R2:W-:Y:S01]  /*2a70*/  @P6 LDGSTS.E.LTC128B.64 [R126+0x1080], desc[UR14][R142.64+0x80] ;  /* 0x010800808e7e6fae */ /* 0x0005e2000b921b4e */
[----:B------:R-:W-:Y:S01]  /*2a80*/  IMAD.X R149, R108, 0x1, R123, P0 ;  /* 0x000000016c957824 */ /* 0x000fe200000e067b */
[----:B------:R-:W-:Y:S06]  /*2a90*/  ISETP.NE.U32.AND P0, PT, R127, RZ, PT ;  /* 0x000000ff7f00720c */ /* 0x000fec0003f05070 */
[C---:B------:R-:W5:Y:S01]  /*2aa0*/  DMMA.8x8x4 R8, R68.reuse, R74, R8 ;  /* 0x0000004a4408723f */ /* 0x040f620000000008 */
[----:B------:R2:W-:Y:S06]  /*2ab0*/  @P5 LDGSTS.E.LTC128B.64 [R126+0x7000], desc[UR14][R144.64] ;  /* 0x07000000907e5fae */ /* 0x0005ec000b921b4e */
[----:B------:R2:W-:Y:S06]  /*2ac0*/  @P4 LDGSTS.E.LTC128B.64 [R126+0x7080], desc[UR14][R148.64+0x80] ;  /* 0x07080080947e4fae */ /* 0x0005ec000b921b4e */
[----:B------:R2:W-:Y:S01]  /*2ad0*/  @P3 LDGSTS.E.LTC128B.64 [R126+0x1100], desc[UR14][R142.64+0x100] ;  /* 0x011001008e7e3fae */ /* 0x0005e2000b921b4e */
[----:B------:R-:W-:Y:S02]  /*2ae0*/  IADD3 R141, P3, R128, R104, RZ ;  /* 0x00000068808d7210 */ /* 0x000fe40007f7e0ff */
[C---:B------:R-:W5:Y:S03]  /*2af0*/  DMMA.8x8x4 R12, R68.reuse, R76, R12 ;  /* 0x0000004c440c723f */ /* 0x040f66000000000c */
[----:B------:R2:W-:Y:S01]  /*2b00*/  @P2 LDGSTS.E.LTC128B.64 [R126+0x1180], desc[UR14][R142.64+0x180] ;  /* 0x011801808e7e2fae */ /* 0x0005e2000b921b4e */
[----:B------:R-:W-:Y:S05]  /*2b10*/  IADD3 R128, P2, R141, R102, RZ ;  /* 0x000000668d807210 */ /* 0x000fea0007f5e0ff */
[----:B------:R2:W-:Y:S01]  /*2b20*/  @P1 LDGSTS.E.LTC128B.64 [R126+0x7100], desc[UR14][R148.64+0x100] ;  /* 0x07100100947e1fae */ /* 0x0005e2000b921b4e */
[----:B------:R-:W-:Y:S06]  /*2b30*/  IADD3 R127, P1, R130, R100, RZ ;  /* 0x00000064827f7210 */ /* 0x000fec0007f3e0ff */
[-C--:B------:R-:W5:Y:S01]  /*2b40*/  DMMA.8x8x4 R16, R68, R78.reuse, R16 ;  /* 0x0000004e4410723f */ /* 0x080f620000000010 */
[----:B------:R2:W-:Y:S03]  /*2b50*/  @P0 LDGSTS.E.LTC128B.64 [R126+0x7180], desc[UR14][R148.64+0x180] ;  /* 0x07180180947e0fae */ /* 0x0005e6000b921b4e */
[----:B----4-:R-:W-:Y:S02]  /*2b60*/  IADD3 R130, P0, R127, R2, RZ ;  /* 0x000000027f827210 */ /* 0x010fe40007f1e0ff */
[----:B------:R-:W-:Y:S01]  /*2b70*/  IADD3.X R127, R103, R129, R105, P2, P3 ;  /* 0x00000081677f7210 */ /* 0x000fe200017e6469 */
[----:B------:R-:W0:Y:S01]  /*2b80*/  LDGDEPBAR ;  /* 0x00000000000079af */ /* 0x000e220000000000 */
[----:B------:R-:W-:Y:S02]  /*2b90*/  IADD3.X R131, R3, R131, R101, P0, P1 ;  /* 0x0000008303837210 */ /* 0x000fe400007e2465 */
[C---:B------:R-:W-:Y:S01]  /*2ba0*/  ISETP.NE.AND P0, PT, R120.reuse, 0x2, PT ;  /* 0x000000027800780c */ /* 0x040fe20003f05270 */
[----:B------:R-:W-:Y:S01]  /*2bb0*/  VIADD R120, R120, 0xffffffff ;  /* 0xffffffff78787836 */ /* 0x000fe20000000000 */
[----:B------:R-:W-:Y:S04]  /*2bc0*/  DEPBAR.LE SB5, 0xc ;  /* 0x0000d3000000791a */ /* 0x000fe80000000000 */
[C---:B------:R-:W5:Y:S04]  /*2bd0*/  DMMA.8x8x4 R20, R70.reuse, R78, R20 ;  /* 0x0000004e4614723f */ /* 0x040f680000000014 */
[----:B------:R-:W-:Y:S02]  /*2be0*/  SEL R124, R124, RZ, P0 ;  /* 0x000000ff7c7c7207 */ /* 0x000fe40000000000 */
[----:B------:R-:W-:Y:S02]  /*2bf0*/  ISETP.GT.AND P4, PT, R120, -0x1, PT ;  /* 0xffffffff7800780c */ /* 0x000fe40003f84270 */
[----:B------:R-:W-:Y:S02]  /*2c00*/  SEL R122, R122, RZ, P0 ;  /* 0x000000ff7a7a7207 */ /* 0x000fe40000000000 */
[----:B------:R-:W-:Y:S02]  /*2c10*/  IADD3 R107, P3, P2, R107, R100, R2 ;  /* 0x000000646b6b7210 */ /* 0x000fe40007a7e002 */
[----:B------:R-:W-:Y:S02]  /*2c20*/  IADD3 R125, P1, P0, R125, R104, R102 ;  /* 0x000000687d7d7210 */ /* 0x000fe4000783e066 */
[----:B------:R-:W-:Y:S02]  /*2c30*/  IADD3.X R108, R108, R101, R3, P3, P2 ;  /* 0x000000656c6c7210 */ /* 0x000fe40001fe4403 */
[C---:B------:R-:W5:Y:S01]  /*2c40*/  DMMA.8x8x4 R24, R70.reuse, R76, R24 ;  /* 0x0000004c4618723f */ /* 0x040f620000000018 */
[----:B------:R-:W-:Y:S04]  /*2c50*/  DEPBAR.LE SB0, 0x1 ;  /* 0x000080400000791a */ /* 0x000fe80000000000 */
[----:B------:R-:W-:Y:S01]  /*2c60*/  BAR.SYNC.DEFER_BLOCKING 0x0 ;  /* 0x0000000000007b1d */ /* 0x000fe20000010000 */
[----:B------:R-:W-:Y:S10]  /*2c70*/  IADD3.X R118, R118, R105, R103, P1, P0 ;  /* 0x0000006976767210 */ /* 0x000ff40000fe0467 */
[C---:B------:R-:W5:Y:S11]  /*2c80*/  DMMA.8x8x4 R28, R70.reuse, R74, R28 ;  /* 0x0000004a461c723f */ /* 0x040f76000000001c */
[----:B------:R-:W-:Y:S05]  /*2c90*/  @!UPT UIADD3 URZ, URZ, URZ, URZ ;  /* 0x0000003f3f3ff290 */ /* 0x000fea000fffe03f */
[-C--:B--2---:R2:W5:Y:S02]  /*2ca0*/  DMMA.8x8x4 R32, R70, R72.reuse, R32 ;  /* 0x000000484620723f */ /* 0x0845640000000020 */
[----:B--2---:R2:W1:Y:S01]  /*2cb0*/  LDS.128 R68, [R0+UR5] ;  /* 0x0000000500447984 */ /* 0x0044620008000c00 */
        /* <DEDUP_REMOVED lines=13> */
[C---:B--2---:R2:W5:Y:S02]  /*2d90*/  DMMA.8x8x4 R56, R82.reuse, R76, R56 ;  /* 0x0000004c5238723f */ /* 0x0445640000000038 */
[----:B--2---:R2:W1:Y:S11]  /*2da0*/  LDS.128 R76, [R0+UR4+0x6080] ;  /* 0x00608004004c7984 */ /* 0x0044760008000c00 */
[----:B------:R-:W-:Y:S03]  /*2db0*/  @!UPT UIADD3 URZ, URZ, URZ, URZ ;  /* 0x0000003f3f3ff290 */ /* 0x000fe6000fffe03f */
[C---:B------:R-:W5:Y:S11]  /*2dc0*/  DMMA.8x8x4 R60, R82.reuse, R74, R60 ;  /* 0x0000004a523c723f */ /* 0x040f76000000003c */
[----:B------:R-:W-:Y:S05]  /*2dd0*/  @!UPT UIADD3 URZ, URZ, URZ, URZ ;  /* 0x0000003f3f3ff290 */ /* 0x000fea000fffe03f */
[----:B--2---:R2:W5:Y:S02]  /*2de0*/  DMMA.8x8x4 R64, R82, R72, R64 ;  /* 0x000000485240723f */ /* 0x0045640000000040 */
[----:B--2---:R2:W2:Y:S08]  /*2df0*/  LDS.128 R80, [R0+UR5+0x80] ;  /* 0x0000800500507984 */ /* 0x0044b00008000c00 */
[----:B------:R2:W2:Y:S01]  /*2e00*/  LDS.128 R72, [R0+UR4+0x6000] ;  /* 0x0060000400487984 */ /* 0x0004a20008000c00 */
[----:B------:R-:W-:-:S05]  /*2e10*/  DEPBAR.LE SB5, 0xc ;  /* 0x0000d3000000791a */ /* 0x000fca0000000000 */
[C---:B-1----:R1:W5:Y:S11]  /*2e20*/  DMMA.8x8x4 R4, R84.reuse, R88, R4 ;  /* 0x000000585404723f */ /* 0x0423760000000004 */
[----:B------:R-:W-:Y:S05]  /*2e30*/  @!UPT UIADD3 URZ, URZ, URZ, URZ ;  /* 0x0000003f3f3ff290 */ /* 0x000fea000fffe03f */
[C---:B------:R1:W5:Y:S11]  /*2e40*/  DMMA.8x8x4 R8, R84.reuse, R90, R8 ;  /* 0x0000005a5408723f */ /* 0x0403760000000008 */
[----:B------:R-:W-:Y:S05]  /*2e50*/  @!UPT UIADD3 URZ, URZ, URZ, URZ ;  /* 0x0000003f3f3ff290 */ /* 0x000fea000fffe03f */
[C---:B------:R1:W5:Y:S11]  /*2e60*/  DMMA.8x8x4 R12, R84.reuse, R92, R12 ;  /* 0x0000005c540c723f */ /* 0x040376000000000c */
[----:B------:R-:W-:Y:S05]  /*2e70*/  @!UPT UIADD3 URZ, URZ, URZ, URZ ;  /* 0x0000003f3f3ff290 */ /* 0x000fea000fffe03f */
[-C--:B------:R1:W5:Y:S01]  /*2e80*/  DMMA.8x8x4 R16, R84, R94.reuse, R16 ;  /* 0x0000005e5410723f */ /* 0x0803620000000010 */
[----:B------:R-:W-:Y:S11]  /*2e90*/  DEPBAR.LE SB5, 0xc ;  /* 0x0000d3000000791a */ /* 0x000ff60000000000 */
[----:B------:R-:W-:Y:S04]  /*2ea0*/  @!UPT UIADD3 URZ, URZ, URZ, URZ ;  /* 0x0000003f3f3ff290 */ /* 0x000fe8000fffe03f */
[C---:B------:R1:W5:Y:S11]  /*2eb0*/  DMMA.8x8x4 R20, R86.reuse, R94, R20 ;  /* 0x0000005e5614723f */ /* 0x0403760000000014 */
        /* <DEDUP_REMOVED lines=8> */
[C---:B---3--:R1:W5:Y:S11]  /*2f40*/  DMMA.8x8x4 R36, R96.reuse, R88, R36 ;  /* 0x000000586024723f */ /* 0x0483760000000024 */
        /* <DEDUP_REMOVED lines=14> */
[----:B------:R1:W5:Y:S01]  /*3030*/  DMMA.8x8x4 R64, R98, R88, R64 ;  /* 0x000000586240723f */ /* 0x0003620000000040 */
[----:B------:R-:W-:Y:S03]  /*3040*/  @!UPT UIADD3 URZ, URZ, URZ, URZ ;  /* 0x0000003f3f3ff290 */ /* 0x000fe6000fffe03f */
[----:B------:R-:W-:Y:S11]  /*3050*/  @P4 BRA `(.L_x_4) ;  /* 0xfffffff000004947 */ /* 0x000ff6000383ffff */
.L_x_3:
[----:B------:R-:W0:Y:S01]  /*3060*/  LDGDEPBAR ;  /* 0x00000000000079af */ /* 0x000e220000000000 */
[----:B------:R-:W-:Y:S02]  /*3070*/  ULDC.64 UR4, c[0x0][0x310] ;  /* 0x0000c40000047ab9 */ /* 0x000fe40000000a00 */
[----:B------:R-:W-:Y:S01]  /*3080*/  ISETP.NE.U32.AND P0, PT, RZ, UR4, PT ;  /* 0x00000004ff007c0c */ /* 0x000fe2000bf05070 */
[----:B------:R-:W0:Y:S03]  /*3090*/  LDGDEPBAR ;  /* 0x00000000000079af */ /* 0x000e260000000000 */
[----:B------:R-:W-:Y:S01]  /*30a0*/  ISETP.NE.AND.EX P0, PT, RZ, UR5, PT, P0 ;  /* 0x00000005ff007c0c */ /* 0x000fe2000bf05300 */
[----:B------:R-:W-:-:S04]  /*30b0*/  DEPBAR.LE SB0, 0x0 ;  /* 0x000080000000791a */ /* 0x000fc80000000000 */
[----:B------:R-:W-:Y:S08]  /*30c0*/  BAR.SYNC.DEFER_BLOCKING 0x0 ;  /* 0x0000000000007b1d */ /* 0x000ff00000010000 */
[----:B------:R-:W-:Y:S05]  /*30d0*/  @!P0 BRA `(.L_x_5) ;  /* 0x00000000001c8947 */ /* 0x000fea0003800000 */
[----:B------:R-:W4:Y:S02]  /*30e0*/  LDC.64 R116, c[0x0][0x310] ;  /* 0x0000c400ff747b82 */ /* 0x000f240000000a00 */
[----:B----4-:R-:W4:Y:S02]  /*30f0*/  LDG.E.64 R116, desc[UR14][R116.64] ;  /* 0x0000000e74747981 */ /* 0x010f24000c1e1b00 */
[----:B----4-:R-:W-:-:S04]  /*3100*/  ISETP.NE.U32.AND P0, PT, R116, RZ, PT ;  /* 0x000000ff7400720c */ /* 0x010fc80003f05070 */
[----:B------:R-:W-:-:S13]  /*3110*/  ISETP.NE.AND.EX P0, PT, R117, RZ, PT, P0 ;  /* 0x000000ff7500720c */ /* 0x000fda0003f05300 */
[----:B------:R-:W-:Y:S05]  /*3120*/  @!P0 BRA `(.L_x_5) ;  /* 0x0000000000088947 */ /* 0x000fea0003800000 */
[----:B------:R-:W4:Y:S01]  /*3130*/  LD.E.64 R116, desc[UR14][R116.64] ;  /* 0x0000000e74747980 */ /* 0x000f22000c101b00 */
[----:B------:R-:W-:Y:S05]  /*3140*/  BRA `(.L_x_6) ;  /* 0x00000000001c7947 */ /* 0x000fea0003800000 */
.L_x_5:
[----:B------:R-:W-:Y:S01]  /*3150*/  ULDC.64 UR4, c[0x0][0x300] ;  /* 0x0000c00000047ab9 */ /* 0x000fe20000000a00 */
[----:B------:R-:W1:Y:S01]  /*3160*/  LDC.64 R116, c[0x0][0x2f0] ;  /* 0x0000bc00ff747b82 */ /* 0x000e620000000a00 */
[----:B------:R-:W-:-:S04]  /*3170*/  ISETP.NE.U32.AND P0, PT, RZ, UR4, PT ;  /* 0x00000004ff007c0c */ /* 0x000fc8000bf05070 */
[----:B------:R-:W-:-:S13]  /*3180*/  ISETP.NE.AND.EX P0, PT, RZ, UR5, PT, P0 ;  /* 0x00000005ff007c0c */ /* 0x000fda000bf05300 */
[----:B------:R-:W-:Y:S05]  /*3190*/  @!P0 BRA `(.L_x_6) ;  /* 0x0000000000088947 */ /* 0x000fea0003800000 */
[----:B-1----:R-:W1:Y:S02]  /*31a0*/  LDC.64 R116, c[0x0][0x300] ;  /* 0x0000c000ff747b82 */ /* 0x002e640000000a00 */
[----:B-1----:R-:W4:Y:S02]  /*31b0*/  LDG.E.64 R116, desc[UR14][R116.64] ;  /* 0x0000000e74747981 */ /* 0x002f24000c1e1b00 */
.L_x_6:
[----:B------:R-:W-:Y:S02]  /*31c0*/  ULDC.64 UR4, c[0x0][0x318] ;  /* 0x0000c60000047ab9 */ /* 0x000fe40000000a00 */
[----:B------:R-:W-:-:S04]  /*31d0*/  ISETP.NE.U32.AND P0, PT, RZ, UR4, PT ;  /* 0x00000004ff007c0c */ /* 0x000fc8000bf05070 */
[----:B------:R-:W-:-:S13]  /*31e0*/  ISETP.NE.AND.EX P0, PT, RZ, UR5, PT, P0 ;  /* 0x00000005ff007c0c */ /* 0x000fda000bf05300 */
[----:B------:R-:W-:Y:S05]  /*31f0*/  @!P0 BRA `(.L_x_7) ;  /* 0x00000000001c8947 */ /* 0x000fea0003800000 */
[----:B------:R-:W2:Y:S02]  /*3200*/  LDC.64 R114, c[0x0][0x318] ;  /* 0x0000c600ff727b82 */ /* 0x000ea40000000a00 */
[----:B--2---:R-:W2:Y:S02]  /*3210*/  LDG.E.64 R114, desc[UR14][R114.64] ;  /* 0x0000000e72727981 */ /* 0x004ea4000c1e1b00 */
[----:B--2---:R-:W-:-:S04]  /*3220*/  ISETP.NE.U32.AND P0, PT, R114, RZ, PT ;  /* 0x000000ff7200720c */ /* 0x004fc80003f05070 */
[----:B------:R-:W-:-:S13]  /*3230*/  ISETP.NE.AND.EX P0, PT, R115, RZ, PT, P0 ;  /* 0x000000ff7300720c */ /* 0x000fda0003f05300 */
[----:B------:R-:W-:Y:S05]  /*3240*/  @!P0 BRA `(.L_x_7) ;  /* 0x0000000000088947 */ /* 0x000fea0003800000 */
[----:B------:R-:W4:Y:S01]  /*3250*/  LD.E.64 R114, desc[UR14][R114.64] ;  /* 0x0000000e72727980 */ /* 0x000f22000c101b00 */
[----:B------:R-:W-:Y:S05]  /*3260*/  BRA `(.L_x_8) ;  /* 0x00000000001c7947 */ /* 0x000fea0003800000 */
.L_x_7:
[----:B------:R-:W-:Y:S01]  /*3270*/  ULDC.64 UR4, c[0x0][0x308] ;  /* 0x0000c20000047ab9 */ /* 0x000fe20000000a00 */
[----:B------:R-:W1:Y:S01]  /*3280*/  LDC.64 R114, c[0x0][0x2f8] ;  /* 0x0000be00ff727b82 */ /* 0x000e620000000a00 */
[----:B------:R-:W-:-:S04]  /*3290*/  ISETP.NE.U32.AND P0, PT, RZ, UR4, PT ;  /* 0x00000004ff007c0c */ /* 0x000fc8000bf05070 */
[----:B------:R-:W-:-:S13]  /*32a0*/  ISETP.NE.AND.EX P0, PT, RZ, UR5, PT, P0 ;  /* 0x00000005ff007c0c */ /* 0x000fda000bf05300 */
[----:B------:R-:W-:Y:S05]  /*32b0*/  @!P0 BRA `(.L_x_8) ;  /* 0x0000000000088947 */ /* 0x000fea0003800000 */
[----:B-1----:R-:W1:Y:S02]  /*32c0*/  LDC.64 R114, c[0x0][0x308] ;  /* 0x0000c200ff727b82 */ /* 0x002e640000000a00 */
[----:B-1----:R-:W4:Y:S02]  /*32d0*/  LDG.E.64 R114, desc[UR14][R114.64] ;  /* 0x0000000e72727981 */ /* 0x002f24000c1e1b00 */
.L_x_8:
[----:B--2---:R-:W2:Y:S01]  /*32e0*/  LDC R0, c[0x0][0x320] ;  /* 0x0000c800ff007b82 */ /* 0x004ea20000000800 */
[----:B------:R-:W-:-:S07]  /*32f0*/  ULDC UR4, c[0x0][0x228] ;  /* 0x00008a0000047ab9 */ /* 0x000fce0000000800 */
[----:B------:R-:W3:Y:S08]  /*3300*/  S2UR UR5, SR_CTAID.X ;  /* 0x00000000000579c3 */ /* 0x000ef00000002500 */
[----:B------:R-:W1:Y:S08]  /*3310*/  LDC R2, c[0x0][0x21c] ;  /* 0x00008700ff027b82 */ /* 0x000e700000000800 */
[----:B------:R-:W1:Y:S01]  /*3320*/  LDC.64 R80, c[0x0][0x370] ;  /* 0x0000dc00ff507b82 */ /* 0x000e620000000a00 */
[----:B--2---:R-:W-:-:S07]  /*3330*/  ISETP.NE.AND P0, PT, R0, RZ, PT ;  /* 0x000000ff0000720c */ /* 0x004fce0003f05270 */
[----:B------:R-:W2:Y:S01]  /*3340*/  LDC R3, c[0x0][0x344] ;  /* 0x0000d100ff037b82 */ /* 0x000ea20000000800 */
[----:B---3--:R-:W-:-:S07]  /*3350*/  USHF.R.S32.HI UR4, URZ, UR4, UR5 ;  /* 0x000000043f047299 */ /* 0x008fce0008011405 */
[----:B------:R-:W3:Y:S01]  /*3360*/  LDC R68, c[0x0][0x348] ;  /* 0x0000d200ff447b82 */ /* 0x000ee20000000800 */
[----:B-1----:R-:W-:Y:S01]  /*3370*/  IMAD R2, R113, R2, UR4 ;  /* 0x0000000471027e24 */ /* 0x002fe2000f8e0202 */
[----:B------:R-:W-:-:S06]  /*3380*/  ULDC UR4, c[0x0][0x340] ;  /* 0x0000d00000047ab9 */ /* 0x000fcc0000000800 */
[----:B------:R-:W1:Y:S01]  /*3390*/  LDC R69, c[0x0][0x34c] ;  /* 0x0000d300ff457b82 */ /* 0x000e620000000800 */
[----:B------:R-:W-:Y:S01]  /*33a0*/  IMAD.WIDE R80, R2, 0x4, R80 ;  /* 0x0000000402507825 */ /* 0x000fe200078e0250 */
[----:B------:R-:W-:Y:S01]  /*33b0*/  MOV R2, UR4 ;  /* 0x0000000400027c02 */ /* 0x000fe20008000f00 */
[----:B------:R-:W-:Y:S06]  /*33c0*/  @!P0 BRA `(.L_x_9) ;  /* 0x0000000000a88947 */ /* 0x000fec0003800000 */
[----:B------:R-:W-:Y:S02]  /*33d0*/  ISETP.NE.AND P0, PT, R0, 0x1, PT ;  /* 0x000000010000780c */ /* 0x000fe40003f05270 */
[----:B------:R-:W-:-:S11]  /*33e0*/  MOV R79, 0xffffffff ;  /* 0xffffffff004f7802 */ /* 0x000fd60000000f00 */
[----:B------:R-:W-:Y:S05]  /*33f0*/  @!P0 BRA `(.L_x_10) ;  /* 0x0000000000748947 */ /* 0x000fea0003800000 */
[----:B------:R-:W-:-:S13]  /*3400*/  ISETP.NE.AND P0, PT, R0, 0x2, PT ;  /* 0x000000020000780c */ /* 0x000fda0003f05270 */
[----:B------:R-:W-:Y:S05]  /*3410*/  @!P0 BRA `(.L_x_11) ;  /* 0x0000000000248947 */ /* 0x000fea0003800000 */
[----:B------:R-:W-:-:S13]  /*3420*/  ISETP.NE.AND P0, PT, R0, 0x3, PT ;  /* 0x000000030000780c */ /* 0x000fda0003f05270 */
[----:B------:R-:W-:Y:S05]  /*3430*/  @P0 BRA `(.L_x_12) ;  /* 0x0000000000b80947 */ /* 0x000fea0003800000 */
[----:B--2---:R-:W2:Y:S08]  /*3440*/  LDC.64 R2, c[0x0][0x340] ;  /* 0x0000d000ff027b82 */ /* 0x004eb00000000a00 */
[----:B-1-3--:R-:W1:Y:S01]  /*3450*/  LDC.64 R68, c[0x0][0x348] ;  /* 0x0000d200ff447b82 */ /* 0x00ae620000000a00 */
[----:B--2---:R-:W-:-:S06]  /*3460*/  IMAD.WIDE R2, R110, 0x8, R2 ;  /* 0x000000086e027825 */ /* 0x004fcc00078e0202 */
[----:B------:R-:W4:Y:S01]  /*3470*/  LDG.E.64 R2, desc[UR14][R2.64] ;  /* 0x0000000e02027981 */ /* 0x000f22000c1e1b00 */
[----:B-1----:R-:W-:-:S06]  /*3480*/  IMAD.WIDE R68, R110, 0x8, R68 ;  /* 0x000000086e447825 */ /* 0x002fcc00078e0244 */
[----:B------:R-:W4:Y:S01]  /*3490*/  LDG.E.64 R68, desc[UR14][R68.64] ;  /* 0x0000000e44447981 */ /* 0x000f22000c1e1b00 */
[----:B------:R-:W-:Y:S05]  /*34a0*/  BRA `(.L_x_12) ;  /* 0x00000000009c7947 */ /* 0x000fea0003800000 */
.L_x_11:
[----:B------:R-:W1:Y:S01]  /*34b0*/  LDC.64 R72, c[0x0][0x360] ;  /* 0x0000d800ff487b82 */ /* 0x000e620000000a00 */
[----:B------:R-:W-:-:S07]  /*34c0*/  SHF.R.S32.HI R75, RZ, 0x1f, R110 ;  /* 0x0000001fff4b7819 */ /* 0x000fce000001146e */
[----:B------:R-:W1:Y:S08]  /*34d0*/  LDC.64 R70, c[0x0][0x368] ;  /* 0x0000da00ff467b82 */ /* 0x000e700000000a00 */
[----:B--2---:R-:W2:Y:S08]  /*34e0*/  LDC.64 R2, c[0x0][0x340] ;  /* 0x0000d000ff027b82 */ /* 0x004eb00000000a00 */
[----:B-1-3--:R-:W1:Y:S01]  /*34f0*/  LDC.64 R68, c[0x0][0x348] ;  /* 0x0000d200ff447b82 */ /* 0x00ae620000000a00 */
[----:B------:R-:W-:-:S02]  /*3500*/  IMAD R74, R75, R72, RZ ;  /* 0x000000484b4a7224 */ /* 0x000fc400078e02ff */
[----:B------:R-:W-:-:S04]  /*3510*/  IMAD.WIDE.U32 R82, R110, R72, RZ ;  /* 0x000000486e527225 */ /* 0x000fc800078e00ff */
[C---:B------:R-:W-:Y:S02]  /*3520*/  IMAD R73, R110.reuse, R73, R74 ;  /* 0x000000496e497224 */ /* 0x040fe400078e024a */
[-C--:B------:R-:W-:Y:S02]  /*3530*/  IMAD R75, R75, R70.reuse, RZ ;  /* 0x000000464b4b7224 */ /* 0x080fe400078e02ff */
[----:B------:R-:W-:Y:S01]  /*3540*/  IMAD.WIDE.U32 R76, R110, R70, RZ ;  /* 0x000000466e4c7225 */ /* 0x000fe200078e00ff */
[----:B------:R-:W-:-:S03]  /*3550*/  IADD3 R70, R83, R73, RZ ;  /* 0x0000004953467210 */ /* 0x000fc60007ffe0ff */
[----:B------:R-:W-:Y:S01]  /*3560*/  IMAD R71, R110, R71, R75 ;  /* 0x000000476e477224 */ /* 0x000fe200078e024b */
[----:B--2---:R-:W-:-:S04]  /*3570*/  LEA R2, P1, R82, R2, 0x3 ;  /* 0x0000000252027211 */ /* 0x004fc800078218ff */
[----:B------:R-:W-:Y:S02]  /*3580*/  IADD3 R72, R77, R71, RZ ;  /* 0x000000474d487210 */ /* 0x000fe40007ffe0ff */
[----:B------:R-:W-:Y:S02]  /*3590*/  LEA.HI.X R3, R82, R3, R70, 0x3, P1 ;  /* 0x0000000352037211 */ /* 0x000fe400008f1c46 */
[----:B-1----:R-:W-:-:S04]  /*35a0*/  LEA R68, P0, R76, R68, 0x3 ;  /* 0x000000444c447211 */ /* 0x002fc800078018ff */
[----:B------:R-:W-:Y:S01]  /*35b0*/  LEA.HI.X R69, R76, R69, R72, 0x3, P0 ;  /* 0x000000454c457211 */ /* 0x000fe200000f1c48 */
[----:B------:R-:W-:Y:S08]  /*35c0*/  BRA `(.L_x_12) ;  /* 0x0000000000547947 */ /* 0x000ff00003800000 */
.L_x_10:
[----:B------:R-:W2:Y:S01]  /*35d0*/  LDC.64 R70, c[0x0][0x368] ;  /* 0x0000da00ff467b82 */ /* 0x000ea20000000a00 */
[----:B------:R-:W-:-:S07]  /*35e0*/  SHF.R.S32.HI R73, RZ, 0x1f, R110 ;  /* 0x0000001fff497819 */ /* 0x000fce000001146e */
[----:B-1-3--:R-:W1:Y:S01]  /*35f0*/  LDC.64 R68, c[0x0][0x348] ;  /* 0x0000d200ff447b82 */ /* 0x00ae620000000a00 */
[-C--:B--2---:R-:W-:Y:S02]  /*3600*/  IMAD R72, R73, R70.reuse, RZ ;  /* 0x0000004649487224 */ /* 0x084fe400078e02ff */
[----:B------:R-:W-:-:S04]  /*3610*/  IMAD.WIDE.U32 R74, R110, R70, RZ ;  /* 0x000000466e4a7225 */ /* 0x000fc800078e00ff */
[----:B------:R-:W-:Y:S01]  /*3620*/  IMAD R71, R110, R71, R72 ;  /* 0x000000476e477224 */ /* 0x000fe200078e0248 */
[----:B-1----:R-:W-:-:S04]  /*3630*/  LEA R68, P0, R74, R68, 0x3 ;  /* 0x000000444a447211 */ /* 0x002fc800078018ff */
[----:B------:R-:W-:-:S04]  /*3640*/  IADD3 R70, R75, R71, RZ ;  /* 0x000000474b467210 */ /* 0x000fc80007ffe0ff */
[----:B------:R-:W-:Y:S01]  /*3650*/  LEA.HI.X R69, R74, R69, R70, 0x3, P0 ;  /* 0x000000454a457211 */ /* 0x000fe200000f1c46 */
[----:B------:R-:W-:Y:S06]  /*3660*/  BRA `(.L_x_12) ;  /* 0x00000000002c7947 */ /* 0x000fec0003800000 */
.L_x_9:
[----:B------:R-:W2:Y:S01]  /*3670*/  LDC R70, c[0x0][0x224] ;  /* 0x00008900ff467b82 */ /* 0x000ea20000000800 */
[----:B------:R-:W-:Y:S02]  /*3680*/  MOV R79, 0xffffffff ;  /* 0xffffffff004f7802 */ /* 0x000fe40000000f00 */
[----:B--2---:R-:W-:-:S13]  /*3690*/  ISETP.GE.AND P0, PT, R70, 0x2, PT ;  /* 0x000000024600780c */ /* 0x004fda0003f06270 */
[----:B------:R-:W-:Y:S05]  /*36a0*/  @!P0 BRA `(.L_x_12) ;  /* 0x00000000001c8947 */ /* 0x000fea0003800000 */
[----:B------:R-:W-:Y:S01]  /*36b0*/  ISETP.GT.AND P0, PT, R109, RZ, PT ;  /* 0x000000ff6d00720c */ /* 0x000fe20003f04270 */
[----:B------:R-:W-:-:S12]  /*36c0*/  IMAD.MOV.U32 R79, RZ, RZ, -0x1 ;  /* 0xffffffffff4f7424 */ /* 0x000fd800078e00ff */
[----:B------:R2:W3:Y:S04]  /*36d0*/  @!P0 LDG.E.STRONG.GPU R79, desc[UR14][R80.64] ;  /* 0x0000000e504f8981 */ /* 0x0004e8000c1ef900 */
[----:B---3--:R-:W-:Y:S01]  /*36e0*/  @!P0 CCTL.IVALL ;  /* 0x00000000ff00898f */ /* 0x008fe20002000000 */
[----:B------:R-:W-:-:S04]  /*36f0*/  ISETP.NE.AND P0, PT, R110, RZ, PT ;  /* 0x000000ff6e00720c */ /* 0x000fc80003f05270 */
[----:B----4-:R-:W-:Y:S02]  /*3700*/  FSEL R114, R114, RZ, !P0 ;  /* 0x000000ff72727208 */ /* 0x010fe40004000000 */
[----:B------:R-:W-:-:S07]  /*3710*/  FSEL R115, R115, 1.875, !P0 ;  /* 0x3ff0000073737808 */ /* 0x000fce0004000000 */
.L_x_12:
[----:B------:R-:W-:Y:S01]  /*3720*/  SHF.R.S32.HI R72, RZ, 0x1f, R109 ;  /* 0x0000001fff487819 */ /* 0x000fe2000001146d */
[----:B------:R-:W1:Y:S01]  /*3730*/  LDC R71, c[0x0][0x224] ;  /* 0x00008900ff477b82 */ /* 0x000e620000000800 */
[----:B------:R-:W-:Y:S01]  /*3740*/  ULEA UR16, UR18, UR16, 0x1 ;  /* 0x0000001012107291 */ /* 0x000fe2000f8e083f */
[----:B------:R-:W-:Y:S01]  /*3750*/  LOP3.LUT R95, R109, 0x3, RZ, 0xc0, !PT ;  /* 0x000000036d5f7812 */ /* 0x000fe200078ec0ff */
[----:B------:R-:W-:Y:S01]  /*3760*/  USHF.L.U32 UR10, UR17, 0x4, URZ ;  /* 0x00000004110a7899 */ /* 0x000fe2000800063f */
[CC--:B------:R-:W-:Y:S01]  /*3770*/  LEA.HI R70, R72.reuse, R109.reuse, RZ, 0x5 ;  /* 0x0000006d48467211 */ /* 0x0c0fe200078f28ff */
[----:B------:R-:W-:Y:S01]  /*3780*/  USHF.L.U32 UR16, UR16, 0x3, URZ ;  /* 0x0000000310107899 */ /* 0x000fe2000800063f */
[----:B------:R-:W-:Y:S01]  /*3790*/  LEA.HI R93, R72, R109, RZ, 0x7 ;  /* 0x0000006d485d7211 */ /* 0x000fe200078f38ff */
[----:B------:R-:W-:Y:S01]  /*37a0*/  UMOV UR8, 0x400 ;  /* 0x0000040000087882 */ /* 0x000fe20000000000 */
[----:B------:R-:W-:Y:S01]  /*37b0*/  SHF.R.S32.HI R73, RZ, 0x5, R70 ;  /* 0x00000005ff497819 */ /* 0x000fe20000011446 */
[----:B------:R-:W3:Y:S01]  /*37c0*/  S2UR UR6, SR_CgaCtaId ;  /* 0x00000000000679c3 */ /* 0x000ee20000008800 */
[----:B------:R-:W-:Y:S01]  /*37d0*/  SHF.R.S32.HI R93, RZ, 0x7, R93 ;  /* 0x00000007ff5d7819 */ /* 0x000fe2000001145d */
[----:B------:R-:W-:Y:S01]  /*37e0*/  UIMAD UR10, UR16, 0x22, UR10 ;  /* 0x00000022100a78a4 */ /* 0x000fe2000f8e020a */
[----:B------:R-:W-:Y:S01]  /*37f0*/  SHF.R.S32.HI R74, RZ, 0x1f, R73 ;  /* 0x0000001fff4a7819 */ /* 0x000fe20000011449 */
[----:B------:R-:W-:Y:S01]  /*3800*/  ULDC.64 UR4, c[0x0][0x270] ;  /* 0x00009c0000047ab9 */ /* 0x000fe20000000a00 */
[----:B------:R-:W-:Y:S01]  /*3810*/  LOP3.LUT R70, R70, 0xffffffe0, RZ, 0xc0, !PT ;  /* 0xffffffe046467812 */ /* 0x000fe200078ec0ff */
[----:B------:R-:W-:Y:S01]  /*3820*/  IMAD.U32 R90, RZ, RZ, UR4 ;  /* 0x00000004ff5a7e24 */ /* 0x000fe2000f8e00ff */
[----:B------:R-:W-:Y:S01]  /*3830*/  LEA.HI R74, R74, R73, RZ, 0x2 ;  /* 0x000000494a4a7211 */ /* 0x000fe200078f10ff */
[----:B------:R-:W-:-:S02]  /*3840*/  ULDC UR9, c[0x0][0x278] ;  /* 0x00009e0000097ab9 */ /* 0x000fc40000000800 */
[----:B------:R-:W-:Y:S01]  /*3850*/  IMAD.IADD R70, R109, 0x1, -R70 ;  /* 0x000000016d467824 */ /* 0x000fe200078e0a46 */
[----:B------:R-:W-:-:S04]  /*3860*/  LOP3.LUT R74, R74, 0xfffffffc, RZ, 0xc0, !PT ;  /* 0xfffffffc4a4a7812 */ /* 0x000fc800078ec0ff */
[----:B------:R-:W-:Y:S01]  /*3870*/  LEA R113, R113, R70, 0x6 ;  /* 0x0000004671717211 */ /* 0x000fe200078e30ff */
[----:B------:R-:W-:Y:S01]  /*3880*/  IMAD.IADD R73, R73, 0x1, -R74 ;  /* 0x0000000149497824 */ /* 0x000fe200078e0a4a */
[----:B-1----:R-:W-:Y:S01]  /*3890*/  ISETP.GT.AND P1, PT, R71, 0x1, PT ;  /* 0x000000014700780c */ /* 0x002fe20003f24270 */
[----:B------:R-:W1:Y:S02]  /*38a0*/  LDC.64 R74, c[0x0][0x270] ;  /* 0x00009c00ff4a7b82 */ /* 0x000e640000000a00 */
[----:B------:R-:W-:Y:S01]  /*38b0*/  IMAD.WIDE R122, R113, 0x8, RZ ;  /* 0x00000008717a7825 */ /* 0x000fe200078e02ff */
[----:B------:R-:W-:Y:S02]  /*38c0*/  LEA.HI R76, R73, R73, RZ, 0x1 ;  /* 0x00000049494c7211 */ /* 0x000fe400078f08ff */
[----:B------:R-:W-:Y:S01]  /*38d0*/  ISETP.EQ.AND P1, PT, R0, RZ, P1 ;  /* 0x000000ff0000720c */ /* 0x000fe20000f22270 */
[----:B---3--:R-:W-:Y:S01]  /*38e0*/  ULEA UR6, UR6, UR8, 0x18 ;  /* 0x0000000806067291 */ /* 0x008fe2000f8ec03f */
[----:B------:R-:W-:Y:S01]  /*38f0*/  LOP3.LUT R72, R76, 0x3ffffffe, RZ, 0xc0, !PT ;  /* 0x3ffffffe4c487812 */ /* 0x000fe200078ec0ff */
[----:B------:R-:W3:Y:S01]  /*3900*/  LDC R71, c[0x0][0x27c] ;  /* 0x00009f00ff477b82 */ /* 0x000ee20000000800 */
[----:B------:R-:W-:-:S02]  /*3910*/  SHF.R.S32.HI R76, RZ, 0x1, R76 ;  /* 0x00000001ff4c7819 */ /* 0x000fc4000001144c */
[----:B------:R-:W-:Y:S01]  /*3920*/  MOV R0, UR5 ;  /* 0x0000000500007c02 */ /* 0x000fe20008000f00 */
[----:B------:R-:W-:Y:S01]  /*3930*/  IMAD.IADD R72, R73, 0x1, -R72 ;  /* 0x0000000149487824 */ /* 0x000fe200078e0a48 */
[----:B------:R-:W-:Y:S01]  /*3940*/  ULDC.64 UR4, c[0x0][0x290] ;  /* 0x0000a40000047ab9 */ /* 0x000fe20000000a00 */
[----:B------:R-:W-:Y:S02]  /*3950*/  IMAD R93, R93, 0x2, R76 ;  /* 0x000000025d5d7824 */ /* 0x000fe400078e024c */
[----:B------:R-:W2:Y:S01]  /*3960*/  LDC.64 R76, c[0x0][0x2b0] ;  /* 0x0000ac00ff4c7b82 */ /* 0x000ea20000000a00 */
[----:B------:R-:W-:Y:S02]  /*3970*/  IMAD.U32 R73, RZ, RZ, UR5 ;  /* 0x00000005ff497e24 */ /* 0x000fe4000f8e00ff */
[C-C-:B------:R-:W-:Y:S02]  /*3980*/  IMAD R94, R93.reuse, 0x8, R72.reuse ;  /* 0x000000085d5e7824 */ /* 0x140fe400078e0248 */
[----:B------:R-:W-:Y:S01]  /*3990*/  IMAD R93, R93, 0x2, R72 ;  /* 0x000000025d5d7824 */ /* 0x000fe200078e0248 */
[----:B------:R-:W-:-:S02]  /*39a0*/  LOP3.LUT R72, R109, 0x1f, RZ, 0xc0, !PT ;  /* 0x0000001f6d487812 */ /* 0x000fc400078ec0ff */
[----:B------:R-:W-:Y:S01]  /*39b0*/  LEA R94, R94, UR7, 0x2 ;  /* 0x000000075e5e7c11 */ /* 0x000fe2000f8e10ff */
[----:B------:R-:W-:Y:S01]  /*39c0*/  IMAD.SHL.U32 R93, R93, 0x4, RZ ;  /* 0x000000045d5d7824 */ /* 0x000fe200078e00ff */
[----:B------:R-:W-:Y:S02]  /*39d0*/  SHF.R.U32.HI R72, RZ, 0x2, R72 ;  /* 0x00000002ff487819 */ /* 0x000fe40000011648 */
[----:B------:R-:W-:Y:S01]  /*39e0*/  SHF.R.S32.HI R121, RZ, 0x1f, R94 ;  /* 0x0000001fff797819 */ /* 0x000fe2000001145e */
[----:B-1----:R-:W-:-:S04]  /*39f0*/  IMAD.WIDE.U32 R82, R94, R74, R122 ;  /* 0x0000004a5e527225 */ /* 0x002fc800078e007a */
[----:B------:R-:W-:Y:S01]  /*3a00*/  IMAD R92, R121, R74, RZ ;  /* 0x0000004a795c7224 */ /* 0x000fe200078e02ff */
[----:B----4-:R-:W-:Y:S01]  /*3a10*/  IADD3 R91, P0, R2, R82, RZ ;  /* 0x00000052025b7210 */ /* 0x010fe20007f1e0ff */
[----:B------:R-:W-:Y:S01]  /*3a20*/  IMAD R95, R72, 0x22, R95 ;  /* 0x00000022485f7824 */ /* 0x000fe200078e025f */
[----:B------:R-:W-:Y:S01]  /*3a30*/  MOV R72, UR4 ;  /* 0x0000000400487c02 */ /* 0x000fe20008000f00 */
[C---:B------:R-:W-:Y:S02]  /*3a40*/  IMAD R92, R94.reuse, R75, R92 ;  /* 0x0000004b5e5c7224 */ /* 0x040fe400078e025c */
[----:B------:R-:W-:Y:S02]  /*3a50*/  IMAD R93, R93, 0x220, RZ ;  /* 0x000002205d5d7824 */ /* 0x000fe400078e02ff */
[-C--:B--2---:R-:W-:Y:S01]  /*3a60*/  IMAD R121, R121, R76.reuse, RZ ;  /* 0x0000004c79797224 */ /* 0x084fe200078e02ff */
[----:B------:R-:W-:Y:S01]  /*3a70*/  IADD3.X R92, R3, R83, R92, P0, !PT ;  /* 0x00000053035c7210 */ /* 0x000fe200007fe45c */
[----:B------:R-:W-:-:S04]  /*3a80*/  IMAD.WIDE.U32 R122, R94, R76, R122 ;  /* 0x0000004c5e7a7225 */ /* 0x000fc800078e007a */
[----:B------:R-:W-:Y:S01]  /*3a90*/  IMAD R121, R94, R77, R121 ;  /* 0x0000004d5e797224 */ /* 0x000fe200078e0279 */
[----:B------:R-:W-:Y:S01]  /*3aa0*/  IADD3 R118, P0, R68, R122, RZ ;  /* 0x0000007a44767210 */ /* 0x000fe20007f1e0ff */
[----:B------:R-:W-:Y:S02]  /*3ab0*/  VIADD R95, R95, UR10 ;  /* 0x0000000a5f5f7c36 */ /* 0x000fe40008000000 */
[----:B------:R-:W-:Y:S02]  /*3ac0*/  IMAD R93, R70, 0x8, R93 ;  /* 0x00000008465d7824 */ /* 0x000fe400078e025d */
[----:B------:R-:W-:Y:S01]  /*3ad0*/  IMAD.IADD R121, R123, 0x1, R121 ;  /* 0x000000017b797824 */ /* 0x000fe200078e0279 */
[----:B------:R-:W-:Y:S01]  /*3ae0*/  LEA R95, R95, UR6, 0x4 ;  /* 0x000000065f5f7c11 */ /* 0x000fe2000f8e20ff */
[----:B------:R-:W-:Y:S02]  /*3af0*/  IMAD.U32 R70, RZ, RZ, UR9 ;  /* 0x00000009ff467e24 */ /* 0x000fe4000f8e00ff */
[----:B------:R-:W-:Y:S01]  /*3b00*/  IMAD.X R119, R69, 0x1, R121, P0 ;  /* 0x0000000145777824 */ /* 0x000fe200000e0679 */
[----:B---3--:R-:W-:Y:S06]  /*3b10*/  @!P1 BRA `(.L_x_13) ;  /* 0x0000000000949947 */ /* 0x008fec0003800000 */
[----:B------:R-:W1:Y:S01]  /*3b20*/  LDC.64 R72, c[0x0][0x290] ;  /* 0x0000a400ff487b82 */ /* 0x000e620000000a00 */
[----:B------:R-:W-:-:S13]  /*3b30*/  ISETP.NE.AND P1, PT, R79, R110, PT ;  /* 0x0000006e4f00720c */ /* 0x000fda0003f25270 */
[----:B------:R-:W-:Y:S06]  /*3b40*/  BAR.RED.AND.DEFER_BLOCKING 0x0, P1 ;  /* 0x0000000000007b1d */ /* 0x000fec0000814400 */
[----:B------:R-:W2:Y:S01]  /*3b50*/  B2R.RESULT RZ, P1 ;  /* 0x0000000000ff731c */ /* 0x000ea20000024000 */
[----:B------:R-:W-:-:S04]  /*3b60*/  ISETP.NE.AND P0, PT, R110, RZ, PT ;  /* 0x000000ff6e00720c */ /* 0x000fc80003f05270 */
[----:B------:R-:W-:Y:S01]  /*3b70*/  SEL R90, R74, R76, !P0 ;  /* 0x0000004c4a5a7207 */ /* 0x000fe20004000000 */
[----:B------:R-:W3:Y:S01]  /*3b80*/  LDC.64 R70, c[0x0][0x278] ;  /* 0x00009e00ff467b82 */ /* 0x000ee20000000a00 */
[----:B------:R-:W-:Y:S02]  /*3b90*/  SEL R0, R75, R77, !P0 ;  /* 0x0000004d4b007207 */ /* 0x000fe40004000000 */
[----:B------:R-:W-:Y:S02]  /*3ba0*/  SEL R91, R91, R118, !P0 ;  /* 0x000000765b5b7207 */ /* 0x000fe40004000000 */
[----:B------:R-:W-:Y:S02]  /*3bb0*/  SEL R92, R92, R119, !P0 ;  /* 0x000000775c5c7207 */ /* 0x000fe40004000000 */
[----:B------:R-:W-:Y:S01]  /*3bc0*/  SEL R2, R2, R68, !P0 ;  /* 0x0000004402027207 */ /* 0x000fe20004000000 */
[----:B-1----:R-:W1:Y:S01]  /*3bd0*/  @P0 LDC R72, c[0x0][0x2d0] ;  /* 0x0000b400ff480b82 */ /* 0x002e620000000800 */
[----:B------:R-:W-:-:S07]  /*3be0*/  SEL R3, R3, R69, !P0 ;  /* 0x0000004503037207 */ /* 0x000fce0004000000 */
[----:B------:R-:W1:Y:S08]  /*3bf0*/  @P0 LDC R73, c[0x0][0x2d4] ;  /* 0x0000b500ff490b82 */ /* 0x000e700000000800 */
[----:B---3--:R-:W3:Y:S08]  /*3c00*/  @P0 LDC R70, c[0x0][0x2b8] ;  /* 0x0000ae00ff460b82 */ /* 0x008ef00000000800 */
[----:B------:R-:W1:Y:S01]  /*3c10*/  @P0 LDC R71, c[0x0][0x2bc] ;  /* 0x0000af00ff470b82 */ /* 0x000e620000000800 */
[----:B--2---:R-:W-:Y:S05]  /*3c20*/  @!P1 BRA `(.L_x_14) ;  /* 0x0000000000289947 */ /* 0x004fea0003800000 */
[----:B------:R-:W-:-:S13]  /*3c30*/  ISETP.GT.AND P1, PT, R109, RZ, PT ;  /* 0x000000ff6d00720c */ /* 0x000fda0003f24270 */
.L_x_16:
[----:B------:R-:W-:Y:S05]  /*3c40*/  YIELD ;  /* 0x0000000000007946 */ /* 0x000fea0003800000 */
[----:B--2--5:R-:W-:Y:S05]  /*3c50*/  @P1 BRA `(.L_x_15) ;  /* 0x0000000000081947 */ /* 0x024fea0003800000 */
[----:B------:R2:W4:Y:S04]  /*3c60*/  LDG.E.STRONG.GPU R79, desc[UR14][R80.64] ;  /* 0x0000000e504f7981 */ /* 0x000528000c1ef900 */
[----:B----4-:R-:W-:Y:S01]  /*3c70*/  CCTL.IVALL ;  /* 0x00000000ff00798f */ /* 0x010fe20002000000 */
.L_x_15:
[----:B------:R-:W-:Y:S01]  /*3c80*/  ISETP.NE.AND P0, PT, R79, R110, PT ;  /* 0x0000006e4f00720c */ /* 0x000fe20003f05270 */
[----:B------:R-:W-:-:S12]  /*3c90*/  WARPSYNC.ALL ;  /* 0x0000000000007948 */ /* 0x000fd80003800000 */
[----:B------:R-:W-:Y:S06]  /*3ca0*/  BAR.RED.AND.DEFER_BLOCKING 0x0, P0 ;  /* 0x0000000000007b1d */ /* 0x000fec0000014400 */
[----:B------:R-:W4:Y:S02]  /*3cb0*/  B2R.RESULT RZ, P0 ;  /* 0x0000000000ff731c */ /* 0x000f240000004000 */
[----:B----4-:R-:W-:Y:S05]  /*3cc0*/  @P0 BRA `(.L_x_16) ;  /* 0xfffffffc00dc0947 */ /* 0x010fea000383ffff */
.L_x_14:
[----:B------:R-:W-:Y:S05]  /*3cd0*/  WARPSYNC.ALL ;  /* 0x0000000000007948 */ /* 0x000fea0003800000 */
[----:B------:R-:W-:Y:S06]  /*3ce0*/  BAR.SYNC.DEFER_BLOCKING 0x0 ;  /* 0x0000000000007b1d */ /* 0x000fec0000010000 */
[----:B------:R-:W-:Y:S01]  /*3cf0*/  @!PT LDS RZ, [RZ] ;  /* 0x00000000fffff984 */ /* 0x000fe20000000800 */
[----:B------:R-:W-:Y:S01]  /*3d00*/  @!PT LDS RZ, [RZ] ;  /* 0x00000000fffff984 */ /* 0x000fe20000000800 */
[----:B------:R-:W-:Y:S01]  /*3d10*/  @!PT LDS RZ, [RZ] ;  /* 0x00000000fffff984 */ /* 0x000fe20000000800 */
[----:B------:R-:W-:Y:S01]  /*3d20*/  @!PT LDS RZ, [RZ] ;  /* 0x00000000fffff984 */ /* 0x000fe20000000800 */
[----:B------:R-:W-:Y:S06]  /*3d30*/  MEMBAR.SC.GPU ;  /* 0x0000000000007992 */ /* 0x000fec0000002000 */
[----:B------:R-:W-:-:S00]  /*3d40*/  ERRBAR ;  /* 0x00000000000079ab */ /* 0x000fc00000000000 */
[----:B------:R-:W-:Y:S06]  /*3d50*/  CGAERRBAR ;  /* 0x00000000000075ab */ /* 0x000fec0000000000 */
[----:B------:R-:W-:Y:S01]  /*3d60*/  CCTL.IVALL ;  /* 0x00000000ff00798f */ /* 0x000fe20002000000 */
.L_x_13:
[----:B------:R-:W4:Y:S01]  /*3d70*/  S2UR UR8, SR_CgaCtaId ;  /* 0x00000000000879c3 */ /* 0x000f220000008800 */
[----:B------:R-:W-:Y:S01]  /*3d80*/  DSETP.NEU.AND P0, PT, R114, RZ, PT ;  /* 0x000000ff7200722a */ /* 0x000fe20003f0d000 */
[----:B------:R-:W-:Y:S01]  /*3d90*/  UMOV UR4, 0x400 ;  /* 0x0000040000047882 */ /* 0x000fe20000000000 */
[----:B------:R-:W-:Y:S01]  /*3da0*/  BSSY B2, `(.L_x_17) ;  /* 0x00015f1000027945 */ /* 0x000fe20003800000 */
[----:B----4-:R-:W-:-:S11]  /*3db0*/  ULEA UR8, UR8, UR4, 0x18 ;  /* 0x0000000408087291 */ /* 0x010fd6000f8ec03f */
[----:B------:R-:W-:Y:S05]  /*3dc0*/  @!P0 BRA `(.L_x_18) ;  /* 0x000000e400c88947 */ /* 0x000fea0003800000 */
[----:B------:R-:W-:Y:S01]  /*3dd0*/  IADD3 R112, R112, 0x40, RZ ;  /* 0x0000004070707810 */ /* 0x000fe20007ffe0ff */
[----:B------:R-:W-:Y:S03]  /*3de0*/  BSSY B1, `(.L_x_19) ;  /* 0x00001cc000017945 */ /* 0x000fe60003800000 */
[----:B------:R-:W-:-:S13]  /*3df0*/  ISETP.LE.AND P2, PT, R112, UR7, PT ;  /* 0x0000000770007c0c */ /* 0x000fda000bf43270 */
[----:B------:R-:W-:Y:S05]  /*3e00*/  @P2 BRA `(.L_x_20) ;  /* 0x0000001800682947 */ /* 0x000fea0003800000 */
[----:B------:R-:W-:Y:S01]  /*3e10*/  IADD3 R74, P0, -R2, R91, RZ ;  /* 0x0000005b024a7210 */ /* 0x000fe20007f1e1ff */
[----:B------:R-:W-:Y:S04]  /*3e20*/  BSSY B0, `(.L_x_21) ;  /* 0x0000028000007945 */ /* 0x000fe80003800000 */
[----:B------:R-:W-:-:S05]  /*3e30*/  IMAD.X R75, R92, 0x1, ~R3, P0 ;  /* 0x000000015c4b7824 */ /* 0x000fca00000e0e03 */
[----:B------:R-:W-:-:S04]  /*3e40*/  LOP3.LUT R76, R75, R0, RZ, 0xfc, !PT ;  /* 0x000000004b4c7212 */ /* 0x000fc800078efcff */
[----:B------:R-:W-:-:S13]  /*3e50*/  ISETP.NE.U32.AND P0, PT, R76, RZ, PT ;  /* 0x000000ff4c00720c */ /* 0x000fda0003f05070 */
[----:B------:R-:W-:Y:S05]  /*3e60*/  @!P0 BRA `(.L_x_22) ;  /* 0x00000000003c8947 */ /* 0x000fea0003800000 */
[----:B------:R-:W-:Y:S01]  /*3e70*/  IMAD.MOV.U32 R96, RZ, RZ, R74 ;  /* 0x000000ffff607224 */ /* 0x000fe200078e004a */
[----:B------:R-:W-:Y:S01]  /*3e80*/  MOV R104, R90 ;  /* 0x0000005a00687202 */ /* 0x000fe20000000f00 */
[----:B------:R-:W-:Y:S01]  /*3e90*/  IMAD.MOV.U32 R99, RZ, RZ, R75 ;  /* 0x000000ffff637224 */ /* 0x000fe200078e004b */
[----:B------:R-:W-:Y:S02]  /*3ea0*/  MOV R103, R0 ;  /* 0x0000000000677202 */ /* 0x000fe40000000f00 */
[----:B------:R-:W-:Y:S02]  /*3eb0*/  MOV R102, 0x3ed0 ;  /* 0x00003ed000667802 */ /* 0x000fe40000000f00 */
[----:B-123-5:R-:W-:Y:S05]  /*3ec0*/  CALL.REL.NOINC `($__internal_0_$__cuda_sm20_div_u64) ;  /* 0x0000016000047944 */ /* 0x02efea0003c00000 */
[----:B------:R-:W-:-:S04]  /*3ed0*/  IADD3 R77, P0, RZ, -R98, RZ ;  /* 0x80000062ff4d7210 */ /* 0x000fc80007f1e0ff */
[----:B------:R-:W-:Y:S01]  /*3ee0*/  IADD3.X R97, RZ, ~R97, RZ, P0, !PT ;  /* 0x80000061ff617210 */ /* 0x000fe200007fe4ff */
[----:B------:R-:W-:Y:S01]  /*3ef0*/  IMAD.WIDE.U32 R78, R90, R77, R74 ;  /* 0x0000004d5a4e7225 */ /* 0x000fe200078e004a */
[----:B------:R-:W-:-:S03]  /*3f00*/  MOV R75, R98 ;  /* 0x00000062004b7202 */ /* 0x000fc60000000f00 */
[----:B------:R-:W-:Y:S01]  /*3f10*/  IMAD R97, R97, R90, RZ ;  /* 0x0000005a61617224 */ /* 0x000fe200078e02ff */
[----:B------:R-:W-:-:S03]  /*3f20*/  MOV R74, R78 ;  /* 0x0000004e004a7202 */ /* 0x000fc60000000f00 */
[----:B------:R-:W-:-:S05]  /*3f30*/  IMAD R97, R0, R77, R97 ;  /* 0x0000004d00617224 */ /* 0x000fca00078e0261 */
[----:B------:R-:W-:Y:S01]  /*3f40*/  IADD3 R76, R79, R97, RZ ;  /* 0x000000614f4c7210 */ /* 0x000fe20007ffe0ff */
[----:B------:R-:W-:Y:S05]  /*3f50*/  BRA `(.L_x_23) ;  /* 0x0000000000507947 */ /* 0x000fea0003800000 */
.L_x_22:
[----:B------:R-:W4:Y:S01]  /*3f60*/  I2F.U32.RP R78, R90 ;  /* 0x0000005a004e7306 */ /* 0x000f220000209000 */
[----:B------:R-:W-:-:S07]  /*3f70*/  ISETP.NE.U32.AND P0, PT, R90, RZ, PT ;  /* 0x000000ff5a00720c */ /* 0x000fce0003f05070 */
[----:B----4-:R-:W4:Y:S02]  /*3f80*/  MUFU.RCP R76, R78 ;  /* 0x0000004e004c7308 */ /* 0x010f240000001000 */
[----:B----4-:R-:W-:-:S06]  /*3f90*/  IADD3 R76, R76, 0xffffffe, RZ ;  /* 0x0ffffffe4c4c7810 */ /* 0x010fcc0007ffe0ff */
[----:B------:R-:W4:Y:S02]  /*3fa0*/  F2I.FTZ.U32.TRUNC.NTZ R77, R76 ;  /* 0x0000004c004d7305 */ /* 0x000f24000021f000 */
[----:B----4-:R-:W-:Y:S01]  /*3fb0*/  IMAD.MOV R75, RZ, RZ, -R77 ;  /* 0x000000ffff4b7224 */ /* 0x010fe200078e0a4d */
[----:B------:R-:W-:-:S03]  /*3fc0*/  MOV R76, RZ ;  /* 0x000000ff004c7202 */ /* 0x000fc60000000f00 */
[----:B------:R-:W-:-:S04]  /*3fd0*/  IMAD R75, R75, R90, RZ ;  /* 0x0000005a4b4b7224 */ /* 0x000fc800078e02ff */
[----:B------:R-:W-:-:S06]  /*3fe0*/  IMAD.HI.U32 R75, R77, R75, R76 ;  /* 0x0000004b4d4b7227 */ /* 0x000fcc00078e004c */
[----:B------:R-:W-:-:S04]  /*3ff0*/  IMAD.HI.U32 R75, R75, R74, RZ ;  /* 0x0000004a4b4b7227 */ /* 0x000fc800078e00ff */
[----:B------:R-:W-:-:S04]  /*4000*/  IMAD.MOV R77, RZ, RZ, -R75 ;  /* 0x000000ffff4d7224 */ /* 0x000fc800078e0a4b */
[----:B------:R-:W-:-:S05]  /*4010*/  IMAD R77, R90, R77, R74 ;  /* 0x0000004d5a4d7224 */ /* 0x000fca00078e024a */
[----:B------:R-:W-:-:S13]  /*4020*/  ISETP.GE.U32.AND P3, PT, R77, R90, PT ;  /* 0x0000005a4d00720c */ /* 0x000fda0003f66070 */
[----:B------:R-:W-:Y:S01]  /*4030*/  @P3 IADD3 R77, R77, -R90, RZ ;  /* 0x8000005a4d4d3210 */ /* 0x000fe20007ffe0ff */
[----:B------:R-:W-:-:S03]  /*4040*/  @P3 VIADD R75, R75, 0x1 ;  /* 0x000000014b4b3836 */ /* 0x000fc60000000000 */
[----:B------:R-:W-:-:S13]  /*4050*/  ISETP.GE.U32.AND P1, PT, R77, R90, PT ;  /* 0x0000005a4d00720c */ /* 0x000fda0003f26070 */
[----:B------:R-:W-:Y:S02]  /*4060*/  @P1 IADD3 R75, R75, 0x1, RZ ;  /* 0x000000014b4b1810 */ /* 0x000fe40007ffe0ff */
[----:B------:R-:W-:-:S04]  /*4070*/  @!P0 LOP3.LUT R75, RZ, R90, RZ, 0x33, !PT ;  /* 0x0000005aff4b8212 */ /* 0x000fc800078e33ff */
[----:B------:R-:W-:-:S05]  /*4080*/  IADD3 R77, -R75, RZ, RZ ;  /* 0x000000ff4b4d7210 */ /* 0x000fca0007ffe1ff */
[----:B------:R-:W-:Y:S02]  /*4090*/  IMAD R74, R90, R77, R74 ;  /* 0x0000004d5a4a7224 */ /* 0x000fe400078e024a */
.L_x_23:
[----:B------:R-:W-:Y:S05]  /*40a0*/  BSYNC B0 ;  /* 0x0000000000007941 */ /* 0x000fea0003800000 */
.L_x_21:
[----:B------:R-:W-:Y:S01]  /*40b0*/  ULDC.64 UR4, c[0x0][0x210] ;  /* 0x0000840000047ab9 */ /* 0x000fe20000000a00 */
[--C-:B------:R-:W-:Y:S02]  /*40c0*/  SHF.R.U64 R74, R74, 0x3, R76.reuse ;  /* 0x000000034a4a7819 */ /* 0x100fe4000000124c */
[----:B------:R-:W-:Y:S02]  /*40d0*/  CS2R R88, SRZ ;  /* 0x0000000000587805 */ /* 0x000fe4000001ff00 */
[----:B------:R-:W-:Y:S02]  /*40e0*/  ISETP.GE.AND P1, PT, R113, UR5, PT ;  /* 0x0000000571007c0c */ /* 0x000fe4000bf26270 */
[----:B------:R-:W-:Y:S02]  /*40f0*/  ISETP.GE.U32.AND P0, PT, R75, R74, PT ;  /* 0x0000004a4b00720c */ /* 0x000fe40003f06070 */
[----:B------:R-:W-:Y:S02]  /*4100*/  SHF.R.U32.HI R77, RZ, 0x3, R76 ;  /* 0x00000003ff4d7819 */ /* 0x000fe4000001164c */
[----:B------:R-:W-:-:S02]  /*4110*/  ISETP.LT.AND P1, PT, R94, UR4, !P1 ;  /* 0x000000045e007c0c */ /* 0x000fc4000cf21270 */
[----:B------:R-:W-:-:S04]  /*4120*/  SHF.R.S32.HI R74, RZ, 0x1f, R75 ;  /* 0x0000001fff4a7819 */ /* 0x000fc8000001144b */
[----:B------:R-:W-:-:S13]  /*4130*/  ISETP.GE.U32.AND.EX P0, PT, R74, R77, P1, P0 ;  /* 0x0000004d4a00720c */ /* 0x000fda0000f06100 */
[----:B------:R-:W-:Y:S02]  /*4140*/  @P0 IMAD.MOV.U32 R78, RZ, RZ, R91 ;  /* 0x000000ffff4e0224 */ /* 0x000fe400078e005b */
[----:B------:R-:W-:-:S05]  /*4150*/  @P0 IMAD.MOV.U32 R79, RZ, RZ, R92 ;  /* 0x000000ffff4f0224 */ /* 0x000fca00078e005c */
[----:B------:R1:W4:Y:S01]  /*4160*/  @P0 LDG.E.LTC128B.64 R88, desc[UR14][R78.64] ;  /* 0x0000000e4e580981 */ /* 0x000322000c1e1b20 */
[----:B------:R-:W-:Y:S01]  /*4170*/  IADD3 R102, P1, P0, R91, 0x100, -R2 ;  /* 0x000001005b667810 */ /* 0x000fe2000783e802 */
[----:B------:R-:W-:Y:S03]  /*4180*/  BSSY B0, `(.L_x_24) ;  /* 0x000001d000007945 */ /* 0x000fe60003800000 */
[----:B------:R-:W-:-:S04]  /*4190*/  IADD3.X R101, R92, RZ, ~R3, P1, P0 ;  /* 0x000000ff5c657210 */ /* 0x000fc80000fe0c03 */
[----:B------:R-:W-:-:S04]  /*41a0*/  LOP3.LUT R76, R101, R0, RZ, 0xfc, !PT ;  /* 0x00000000654c7212 */ /* 0x000fc800078efcff */
[----:B------:R-:W-:-:S13]  /*41b0*/  ISETP.NE.U32.AND P0, PT, R76, RZ, PT ;  /* 0x000000ff4c00720c */ /* 0x000fda0003f05070 */
[----:B-1----:R-:W-:Y:S05]  /*41c0*/  @!P0 BRA `(.L_x_25) ;  /* 0x0000000000148947 */ /* 0x002fea0003800000 */
[----:B------:R-:W-:Y:S01]  /*41d0*/  IMAD.MOV.U32 R100, RZ, RZ, R90 ;  /* 0x000000ffff647224 */ /* 0x000fe200078e005a */
[----:B------:R-:W-:Y:S02]  /*41e0*/  MOV R99, R0 ;  /* 0x0000000000637202 */ /* 0x000fe40000000f00 */
[----:B------:R-:W-:Y:S02]  /*41f0*/  MOV R98, 0x4210 ;  /* 0x0000421000627802 */ /* 0x000fe40000000f00 */
[----:B--2345:R-:W-:Y:S05]  /*4200*/  CALL.REL.NOINC `($__internal_1_$__cuda_sm20_rem_u64) ;  /* 0x0000016000447944 */ /* 0x03cfea0003c00000 */
[----:B------:R-:W-:Y:S05]  /*4210*/  BRA `(.L_x_26) ;  /* 0x00000000004c7947 */ /* 0x000fea0003800000 */
.L_x_25:
[----:B------:R-:W1:Y:S01]  /*4220*/  I2F.U32.RP R79, R90 ;  /* 0x0000005a004f7306 */ /* 0x000e620000209000 */
[----:B--2---:R-:W-:Y:S02]  /*4230*/  MOV R80, RZ ;  /* 0x000000ff00507202 */ /* 0x004fe40000000f00 */
[----:B------:R-:W-:-:S05]  /*4240*/  MOV R103, RZ ;  /* 0x000000ff00677202 */ /* 0x000fca0000000f00 */
[----:B-1----:R-:W1:Y:S02]  /*4250*/  MUFU.RCP R78, R79 ;  /* 0x0000004f004e7308 */ /* 0x002e640000001000 */
[----:B-1----:R-:W-:-:S06]  /*4260*/  VIADD R78, R78, 0xffffffe ;  /* 0x0ffffffe4e4e7836 */ /* 0x002fcc0000000000 */
[----:B------:R-:W1:Y:S02]  /*4270*/  F2I.FTZ.U32.TRUNC.NTZ R81, R78 ;  /* 0x0000004e00517305 */ /* 0x000e64000021f000 */
[----:B-1----:R-:W-:-:S04]  /*4280*/  IMAD.MOV R76, RZ, RZ, -R81 ;  /* 0x000000ffff4c7224 */ /* 0x002fc800078e0a51 */
[----:B------:R-:W-:-:S04]  /*4290*/  IMAD R76, R76, R90, RZ ;  /* 0x0000005a4c4c7224 */ /* 0x000fc800078e02ff */
[----:B------:R-:W-:-:S06]  /*42a0*/  IMAD.HI.U32 R77, R81, R76, R80 ;  /* 0x0000004c514d7227 */ /* 0x000fcc00078e0050 */
[----:B------:R-:W-:-:S04]  /*42b0*/  IMAD.HI.U32 R77, R77, R102, RZ ;  /* 0x000000664d4d7227 */ /* 0x000fc800078e00ff */
[----:B------:R-:W-:-:S04]  /*42c0*/  IMAD.MOV R77, RZ, RZ, -R77 ;  /* 0x000000ffff4d7224 */ /* 0x000fc800078e0a4d */
[----:B------:R-:W-:-:S05]  /*42d0*/  IMAD R77, R90, R77, R102 ;  /* 0x0000004d5a4d7224 */ /* 0x000fca00078e0266 */
[----:B------:R-:W-:-:S13]  /*42e0*/  ISETP.GE.U32.AND P0, PT, R77, R90, PT ;  /* 0x0000005a4d00720c */ /* 0x000fda0003f06070 */
[-C--:B------:R-:W-:Y:S02]  /*42f0*/  @P0 IADD3 R77, R77, -R90.reuse, RZ ;  /* 0x8000005a4d4d0210 */ /* 0x080fe40007ffe0ff */
[----:B------:R-:W-:Y:S02]  /*4300*/  ISETP.NE.U32.AND P0, PT, R90, RZ, PT ;  /* 0x000000ff5a00720c */ /* 0x000fe40003f05070 */
[----:B------:R-:W-:-:S13]  /*4310*/  ISETP.GE.U32.AND P1, PT, R77, R90, PT ;  /* 0x0000005a4d00720c */ /* 0x000fda0003f26070 */
[----:B------:R-:W-:Y:S01]  /*4320*/  @P1 IMAD.IADD R77, R77, 0x1, -R90 ;  /* 0x000000014d4d1824 */ /* 0x000fe200078e0a5a */
[----:B------:R-:W-:-:S04]  /*4330*/  @!P0 LOP3.LUT R77, RZ, R90, RZ, 0x33, !PT ;  /* 0x0000005aff4d8212 */ /* 0x000fc800078e33ff */
[----:B------:R-:W-:Y:S02]  /*4340*/  MOV R102, R77 ;  /* 0x0000004d00667202 */ /* 0x000fe40000000f00 */
.L_x_26:
[----:B------:R-:W-:Y:S05]  /*4350*/  BSYNC B0 ;  /* 0x0000000000007941 */ /* 0x000fea0003800000 */
.L_x_24:
[----:B------:R-:W-:Y:S01]  /*4360*/  VIADD R77, R113, 0x20 ;  /* 0x00000020714d7836 */ /* 0x000fe20000000000 */
[----:B------:R-:W-:Y:S01]  /*4370*/  ULDC.64 UR4, c[0x0][0x210] ;  /* 0x0000840000047ab9 */ /* 0x000fe20000000a00 */
[--C-:B------:R-:W-:Y:S02]  /*4380*/  SHF.R.U64 R76, R102, 0x3, R103.reuse ;  /* 0x00000003664c7819 */ /* 0x100fe40000001267 */
[----:B------:R-:W-:Y:S02]  /*4390*/  CS2R R86, SRZ ;  /* 0x0000000000567805 */ /* 0x000fe4000001ff00 */
[----:B------:R-:W-:Y:S02]  /*43a0*/  ISETP.GE.AND P1, PT, R77, UR5, PT ;  /* 0x000000054d007c0c */ /* 0x000fe4000bf26270 */
[----:B------:R-:W-:Y:S02]  /*43b0*/  SHF.R.U32.HI R77, RZ, 0x3, R103 ;  /* 0x00000003ff4d7819 */ /* 0x000fe40000011667 */
[----:B------:R-:W-:-:S02]  /*43c0*/  ISETP.GE.U32.AND P0, PT, R75, R76, PT ;  /* 0x0000004c4b00720c */ /* 0x000fc40003f06070 */
[----:B------:R-:W-:-:S04]  /*43d0*/  ISETP.LT.AND P1, PT, R94, UR4, !P1 ;  /* 0x000000045e007c0c */ /* 0x000fc8000cf21270 */
[----:B------:R-:W-:-:S13]  /*43e0*/  ISETP.GE.U32.AND.EX P0, PT, R74, R77, P1, P0 ;  /* 0x0000004d4a00720c */ /* 0x000fda0000f06100 */
[----:B------:R-:W-:Y:S02]  /*43f0*/  @P0 IMAD.MOV.U32 R78, RZ, RZ, R91 ;  /* 0x000000ffff4e0224 */ /* 0x000fe400078e005b */
[----:B------:R-:W-:-:S05]  /*4400*/  @P0 IMAD.MOV.U32 R79, RZ, RZ, R92 ;  /* 0x000000ffff4f0224 */ /* 0x000fca00078e005c */
[----:B------:R1:W4:Y:S01]  /*4410*/  @P0 LDG.E.LTC128B.64 R86, desc[UR14][R78.64+0x100] ;  /* 0x0001000e4e560981 */ /* 0x000322000c1e1b20 */
[----:B---3--:R-:W-:Y:S01]  /*4420*/  IADD3 R74, P1, P0, -R2, R91, R70 ;  /* 0x0000005b024a7210 */ /* 0x008fe2000783e146 */
[----:B------:R-:W-:Y:S03]  /*4430*/  BSSY B0, `(.L_x_27) ;  /* 0x0000028000007945 */ /* 0x000fe60003800000 */
[----:B------:R-:W-:-:S04]  /*4440*/  IADD3.X R75, ~R3, R92, R71, P1, P0 ;  /* 0x0000005c034b7210 */ /* 0x000fc80000fe0547 */
[----:B------:R-:W-:-:S04]  /*4450*/  LOP3.LUT R76, R75, R0, RZ, 0xfc, !PT ;  /* 0x000000004b4c7212 */ /* 0x000fc800078efcff */
[----:B------:R-:W-:-:S13]  /*4460*/  ISETP.NE.U32.AND P0, PT, R76, RZ, PT ;  /* 0x000000ff4c00720c */ /* 0x000fda0003f05070 */
[----:B-1----:R-:W-:Y:S05]  /*4470*/  @!P0 BRA `(.L_x_28) ;  /* 0x00000000003c8947 */ /* 0x002fea0003800000 */
[----:B------:R-:W-:Y:S01]  /*4480*/  IMAD.MOV.U32 R96, RZ, RZ, R74 ;  /* 0x000000ffff607224 */ /* 0x000fe200078e004a */
[----:B------:R-:W-:Y:S01]  /*4490*/  MOV R104, R90 ;  /* 0x0000005a00687202 */ /* 0x000fe20000000f00 */
[----:B------:R-:W-:Y:S01]  /*44a0*/  IMAD.MOV.U32 R99, RZ, RZ, R75 ;  /* 0x000000ffff637224 */ /* 0x000fe200078e004b */
[----:B------:R-:W-:Y:S02]  /*44b0*/  MOV R103, R0 ;  /* 0x0000000000677202 */ /* 0x000fe40000000f00 */
[----:B------:R-:W-:Y:S02]  /*44c0*/  MOV R102, 0x44e0 ;  /* 0x000044e000667802 */ /* 0x000fe40000000f00 */
[----:B----45:R-:W-:Y:S05]  /*44d0*/  CALL.REL.NOINC `($__internal_0_$__cuda_sm20_div_u64) ;  /* 0x0000015800807944 */ /* 0x030fea0003c00000 */
        /* <DEDUP_REMOVED lines=9> */
.L_x_28:
[----:B------:R-:W1:Y:S01]  /*4570*/  I2F.U32.RP R78, R90 ;  /* 0x0000005a004e7306 */ /* 0x000e620000209000 */
[----:B------:R-:W-:-:S07]  /*4580*/  ISETP.NE.U32.AND P0, PT, R90, RZ, PT ;  /* 0x000000ff5a00720c */ /* 0x000fce0003f05070 */
[----:B-1----:R-:W1:Y:S02]  /*4590*/  MUFU.RCP R76, R78 ;  /* 0x0000004e004c7308 */ /* 0x002e640000001000 */
[----:B-1----:R-:W-:-:S06]  /*45a0*/  IADD3 R76, R76, 0xffffffe, RZ ;  /* 0x0ffffffe4c4c7810 */ /* 0x002fcc0007ffe0ff */
[----:B------:R-:W1:Y:S02]  /*45b0*/  F2I.FTZ.U32.TRUNC.NTZ R77, R76 ;  /* 0x0000004c004d7305 */ /* 0x000e64000021f000 */
[----:B-1----:R-:W-:Y:S01]  /*45c0*/  IMAD.MOV R75, RZ, RZ, -R77 ;  /* 0x000000ffff4b7224 */ /* 0x002fe200078e0a4d */
        /* <DEDUP_REMOVED lines=14> */
.L_x_29:
[----:B------:R-:W-:Y:S05]  /*46b0*/  BSYNC B0 ;  /* 0x0000000000007941 */ /* 0x000fea0003800000 */
.L_x_27:
[--C-:B------:R-:W-:Y:S01]  /*46c0*/  SHF.R.U64 R78, R74, 0x3, R76.reuse ;  /* 0x000000034a4e7819 */ /* 0x100fe2000000124c */
[----:B------:R-:W-:Y:S01]  /*46d0*/  ULDC.64 UR4, c[0x0][0x210] ;  /* 0x0000840000047ab9 */ /* 0x000fe20000000a00 */
[----:B------:R-:W-:Y:S01]  /*46e0*/  VIADD R74, R94, 0x1 ;  /* 0x000000015e4a7836 */ /* 0x000fe20000000000 */
[----:B------:R-:W-:Y:S02]  /*46f0*/  ISETP.GE.AND P0, PT, R113, UR5, PT ;  /* 0x0000000571007c0c */ /* 0x000fe4000bf06270 */
[----:B------:R-:W-:Y:S02]  /*4700*/  CS2R R84, SRZ ;  /* 0x0000000000547805 */ /* 0x000fe4000001ff00 */
[----:B------:R-:W-:Y:S02]  /*4710*/  ISETP.GE.U32.AND P1, PT, R75, R78, PT ;  /* 0x0000004e4b00720c */ /* 0x000fe40003f26070 */
[----:B------:R-:W-:Y:S02]  /*4720*/  ISETP.LT.AND P0, PT, R74, UR4, !P0 ;  /* 0x000000044a007c0c */ /* 0x000fe4000c701270 */
[----:B------:R-:W-:-:S02]  /*4730*/  SHF.R.U32.HI R77, RZ, 0x3, R76 ;  /* 0x00000003ff4d7819 */ /* 0x000fc4000001164c */
[----:B------:R-:W-:-:S04]  /*4740*/  SHF.R.S32.HI R74, RZ, 0x1f, R75 ;  /* 0x0000001fff4a7819 */ /* 0x000fc8000001144b */
[----:B------:R-:W-:Y:S02]  /*4750*/  ISETP.GE.U32.AND.EX P1, PT, R74, R77, P0, P1 ;  /* 0x0000004d4a00720c */ /* 0x000fe40000726110 */
[----:B------:R-:W-:-:S05]  /*4760*/  IADD3 R76, P0, R70, R91, RZ ;  /* 0x0000005b464c7210 */ /* 0x000fca0007f1e0ff */
[----:B------:R-:W-:-:S06]  /*4770*/  IMAD.X R77, R71, 0x1, R92, P0 ;  /* 0x00000001474d7824 */ /* 0x000fcc00000e065c */
        /* <DEDUP_REMOVED lines=10> */
[----:B----45:R-:W-:Y:S05]  /*4820*/  CALL.REL.NOINC `($__internal_1_$__cuda_sm20_rem_u64) ;  /* 0x0000015800bc7944 */ /* 0x030fea0003c00000 */
[----:B------:R-:W-:Y:S05]  /*4830*/  BRA `(.L_x_32) ;  /* 0x00000000004c7947 */ /* 0x000fea0003800000 */
.L_x_31:
[----:B------:R-:W1:Y:S01]  /*4840*/  I2F.U32.RP R81, R90 ;  /* 0x0000005a00517306 */ /* 0x000e620000209000 */
[----:B------:R-:W-:Y:S02]  /*4850*/  MOV R82, RZ ;  /* 0x000000ff00527202 */ /* 0x000fe40000000f00 */
        /* <DEDUP_REMOVED lines=17> */
.L_x_32:
[----:B------:R-:W-:Y:S05]  /*4970*/  BSYNC B0 ;  /* 0x0000000000007941 */ /* 0x000fea0003800000 */
.L_x_30:
[----:B------:R-:W-:Y:S01]  /*4980*/  VIADD R79, R113, 0x20 ;  /* 0x00000020714f7836 */ /* 0x000fe20000000000 */
[----:B------:R-:W-:Y:S01]  /*4990*/  ULDC.64 UR4, c[0x0][0x210] ;  /* 0x0000840000047ab9 */ /* 0x000fe20000000a00 */
[----:B------:R-:W-:Y:S01]  /*49a0*/  VIADD R78, R94, 0x1 ;  /* 0x000000015e4e7836 */ /* 0x000fe20000000000 */
[--C-:B------:R-:W-:Y:S02]  /*49b0*/  SHF.R.U64 R80, R102, 0x3, R103.reuse ;  /* 0x0000000366507819 */ /* 0x100fe40000001267 */
[----:B------:R-:W-:Y:S02]  /*49c0*/  CS2R R82, SRZ ;  /* 0x0000000000527805 */ /* 0x000fe4000001ff00 */
[----:B------:R-:W-:Y:S02]  /*49d0*/  ISETP.GE.AND P0, PT, R79, UR5, PT ;  /* 0x000000054f007c0c */ /* 0x000fe4000bf06270 */
[----:B------:R-:W-:Y:S02]  /*49e0*/  SHF.R.U32.HI R79, RZ, 0x3, R103 ;  /* 0x00000003ff4f7819 */ /* 0x000fe40000011667 */
[----:B------:R-:W-:-:S02]  /*49f0*/  ISETP.GE.U32.AND P1, PT, R75, R80, PT ;  /* 0x000000504b00720c */ /* 0x000fc40003f26070 */
[----:B------:R-:W-:-:S04]  /*4a00*/  ISETP.LT.AND P0, PT, R78, UR4, !P0 ;  /* 0x000000044e007c0c */ /* 0x000fc8000c701270 */
[----:B------:R-:W-:Y:S02]  /*4a10*/  ISETP.GE.U32.AND.EX P0, PT, R74, R79, P0, P1 ;  /* 0x0000004f4a00720c */ /* 0x000fe40000706110 */
[----:B------:R-:W-:-:S11]  /*4a20*/  LEA R75, P1, R70, R91, 0x1 ;  /* 0x0000005b464b7211 */ /* 0x000fd600078208ff */
[----:B------:R-:W-:Y:S02]  /*4a30*/  @P0 IMAD.MOV.U32 R78, RZ, RZ, R76 ;  /* 0x000000ffff4e0224 */ /* 0x000fe400078e004c */
[----:B------:R-:W-:Y:S01]  /*4a40*/  @P0 IMAD.MOV.U32 R79, RZ, RZ, R77 ;  /* 0x000000ffff4f0224 */ /* 0x000fe200078e004d */
[----:B------:R-:W-:-:S04]  /*4a50*/  LEA.HI.X R76, R70, R92, R71, 0x1, P1 ;  /* 0x0000005c464c7211 */ /* 0x000fc800008f0c47 */
[----:B------:R1:W4:Y:S01]  /*4a60*/  @P0 LDG.E.LTC128B.64 R82, desc[UR14][R78.64+0x100] ;  /* 0x0001000e4e520981 */ /* 0x000322000c1e1b20 */
[----:B------:R-:W-:Y:S01]  /*4a70*/  IADD3 R74, P0, -R2, R75, RZ ;  /* 0x0000004b024a7210 */ /* 0x000fe20007f1e1ff */
[----:B------:R-:W-:Y:S04]  /*4a80*/  BSSY B0, `(.L_x_33) ;  /* 0x0000028000007945 */ /* 0x000fe80003800000 */
[----:B------:R-:W-:-:S05]  /*4a90*/  IMAD.X R75, R76, 0x1, ~R3, P0 ;  /* 0x000000014c4b7824 */ /* 0x000fca00000e0e03 */
        /* <DEDUP_REMOVED lines=18> */
.L_x_34:
        /* <DEDUP_REMOVED lines=20> */
.L_x_35:
[----:B------:R-:W-:Y:S05]  /*4d00*/  BSYNC B0 ;  /* 0x0000000000007941 */ /* 0x000fea0003800000 */
.L_x_33:
        /* <DEDUP_REMOVED lines=10> */
[----:B------:R-:W-:-:S04]  /*4db0*/  LEA R78, P0, R70, R91, 0x1 ;  /* 0x0000005b464e7211 */ /* 0x000fc800078008ff */
[----:B------:R-:W-:-:S07]  /*4dc0*/  LEA.HI.X R79, R70, R92, R71, 0x1, P0 ;  /* 0x0000005c464f7211 */ /* 0x000fce00000f0c47 */
        /* <DEDUP_REMOVED lines=12> */
.L_x_37:
        /* <DEDUP_REMOVED lines=19> */
.L_x_38:
[----:B------:R-:W-:Y:S05]  /*4fc0*/  BSYNC B0 ;  /* 0x0000000000007941 */ /* 0x000fea0003800000 */
.L_x_36:
[----:B------:R-:W-:Y:S01]  /*4fd0*/  VIADD R76, R113, 0x20 ;  /* 0x00000020714c7836 */ /* 0x000fe20000000000 */
[----:B------:R-:W-:Y:S01]  /*4fe0*/  ULDC.64 UR4, c[0x0][0x210] ;  /* 0x0000840000047ab9 */ /* 0x000fe20000000a00 */
[----:B------:R-:W-:Y:S01]  /*4ff0*/  VIADD R77, R94, 0x2 ;  /* 0x000000025e4d7836 */ /* 0x000fe20000000000 */
[--C-:B------:R-:W-:Y:S02]  /*5000*/  SHF.R.U64 R78, R102, 0x3, R103.reuse ;  /* 0x00000003664e7819 */ /* 0x100fe40000001267 */
[----:B------:R-:W-:Y:S02]  /*5010*/  ISETP.GE.AND P0, PT, R76, UR5, PT ;  /* 0x000000054c007c0c */ /* 0x000fe4000bf06270 */
[----:B------:R-:W-:Y:S02]  /*5020*/  SHF.R.U32.HI R79, RZ, 0x3, R103 ;  /* 0x00000003ff4f7819 */ /* 0x000fe40000011667 */
[----:B------:R-:W-:Y:S02]  /*5030*/  ISETP.GE.U32.AND P4, PT, R75, R78, PT ;  /* 0x0000004e4b00720c */ /* 0x000fe40003f86070 */
[----:B------:R-:W-:-:S02]  /*5040*/  ISETP.LT.AND P0, PT, R77, UR4, !P0 ;  /* 0x000000044d007c0c */ /* 0x000fc4000c701270 */
[----:B------:R-:W-:Y:S02]  /*5050*/  IADD3 R75, P3, P1, R70, 0x100, R91 ;  /* 0x00000100464b7810 */ /* 0x000fe4000797e05b */
[----:B------:R-:W-:Y:S02]  /*5060*/  ISETP.GE.U32.AND.EX P4, PT, R74, R79, P0, P4 ;  /* 0x0000004f4a00720c */ /* 0x000fe40000786140 */
[----:B------:R-:W-:Y:S02]  /*5070*/  CS2R R78, SRZ ;  /* 0x00000000004e7805 */ /* 0x000fe4000001ff00 */
[----:B------:R-:W-:Y:S02]  /*5080*/  IADD3 R96, P0, R70, R75, RZ ;  /* 0x0000004b46607210 */ /* 0x000fe40007f1e0ff */
[----:B------:R-:W-:-:S05]  /*5090*/  IADD3.X R74, R71, RZ, R92, P3, P1 ;  /* 0x000000ff474a7210 */ /* 0x000fca0001fe245c */
[----:B------:R-:W-:-:S05]  /*50a0*/  IMAD.X R97, R71, 0x1, R74, P0 ;  /* 0x0000000147617824 */ /* 0x000fca00000e064a */
[----:B------:R1:W4:Y:S01]  /*50b0*/  @P4 LDG.E.LTC128B.64 R78, desc[UR14][R96.64] ;  /* 0x0000000e604e4981 */ /* 0x000322000c1e1b20 */
[----:B------:R-:W-:Y:S01]  /*50c0*/  IMAD.MOV.U32 R74, RZ, RZ, R91 ;  /* 0x000000ffff4a7224 */ /* 0x000fe200078e005b */
[----:B------:R-:W-:Y:S01]  /*50d0*/  BSSY B0, `(.L_x_39) ;  /* 0x000002c000007945 */ /* 0x000fe20003800000 */
[----:B------:R-:W-:Y:S02]  /*50e0*/  IMAD.MOV.U32 R75, RZ, RZ, R92 ;  /* 0x000000ffff4b7224 */ /* 0x000fe400078e005c */
[----:B------:R-:W-:-:S04]  /*50f0*/  IMAD.WIDE.U32 R76, R70, 0x3, R74 ;  /* 0x00000003464c7825 */ /* 0x000fc800078e004a */
[----:B------:R-:W-:Y:S01]  /*5100*/  IMAD R74, R71, 0x3, RZ ;  /* 0x00000003474a7824 */ /* 0x000fe200078e02ff */
[----:B------:R-:W-:-:S04]  /*5110*/  IADD3 R124, P0, -R2, R76, RZ ;  /* 0x0000004c027c7210 */ /* 0x000fc80007f1e1ff */
[----:B------:R-:W-:-:S04]  /*5120*/  IADD3.X R125, ~R3, R77, R74, P0, !PT ;  /* 0x0000004d037d7210 */ /* 0x000fc800007fe54a */
        /* <DEDUP_REMOVED lines=11> */
[----:B------:R-:W-:-:S04]  /*51e0*/  IMAD.WIDE.U32 R76, R90, R75, R124 ;  /* 0x0000004b5a4c7225 */ /* 0x000fc800078e007c */
[----:B------:R-:W-:-:S04]  /*51f0*/  IMAD R74, R97, R90, RZ ;  /* 0x0000005a614a7224 */ /* 0x000fc800078e02ff */
[----:B------:R-:W-:Y:S01]  /*5200*/  IMAD R74, R0, R75, R74 ;  /* 0x0000004b004a7224 */ /* 0x000fe200078e024a */
[----:B------:R-:W-:-:S04]  /*5210*/  MOV R75, R98 ;  /* 0x00000062004b7202 */ /* 0x000fc80000000f00 */
[----:B------:R-:W-:Y:S01]  /*5220*/  IADD3 R77, R74, R77, RZ ;  /* 0x0000004d4a4d7210 */ /* 0x000fe20007ffe0ff */
[----:B------:R-:W-:Y:S05]  /*5230*/  BRA `(.L_x_41) ;  /* 0x0000000000547947 */ /* 0x000fea0003800000 */
.L_x_40:
[----:B------:R-:W1:Y:S01]  /*5240*/  I2F.U32.RP R96, R90 ;  /* 0x0000005a00607306 */ /* 0x000e620000209000 */
[----:B------:R-:W-:-:S07]  /*5250*/  ISETP.NE.U32.AND P0, PT, R90, RZ, PT ;  /* 0x000000ff5a00720c */ /* 0x000fce0003f05070 */
[----:B-1----:R-:W1:Y:S02]  /*5260*/  MUFU.RCP R76, R96 ;  /* 0x00000060004c7308 */ /* 0x002e640000001000 */
[----:B-1----:R-:W-:-:S06]  /*5270*/  IADD3 R76, R76, 0xffffffe, RZ ;  /* 0x0ffffffe4c4c7810 */ /* 0x002fcc0007ffe0ff */
[----:B------:R-:W1:Y:S02]  /*5280*/  F2I.FTZ.U32.TRUNC.NTZ R77, R76 ;  /* 0x0000004c004d7305 */ /* 0x000e64000021f000 */
[----:B-1----:R-:W-:Y:S01]  /*5290*/  IADD3 R74, RZ, -R77, RZ ;  /* 0x8000004dff4a7210 */ /* 0x002fe20007ffe0ff */
[----:B------:R-:W-:-:S04]  /*52a0*/  IMAD.MOV.U32 R76, RZ, RZ, RZ ;  /* 0x000000ffff4c7224 */ /* 0x000fc800078e00ff */
[----:B------:R-:W-:-:S04]  /*52b0*/  IMAD R74, R74, R90, RZ ;  /* 0x0000005a4a4a7224 */ /* 0x000fc800078e02ff */
[----:B------:R-:W-:-:S06]  /*52c0*/  IMAD.HI.U32 R75, R77, R74, R76 ;  /* 0x0000004a4d4b7227 */ /* 0x000fcc00078e004c */
[----:B------:R-:W-:-:S05]  /*52d0*/  IMAD.HI.U32 R75, R75, R124, RZ ;  /* 0x0000007c4b4b7227 */ /* 0x000fca00078e00ff */
[----:B------:R-:W-:-:S05]  /*52e0*/  IADD3 R77, -R75, RZ, RZ ;  /* 0x000000ff4b4d7210 */ /* 0x000fca0007ffe1ff */
[----:B------:R-:W-:-:S05]  /*52f0*/  IMAD R77, R90, R77, R124 ;  /* 0x0000004d5a4d7224 */ /* 0x000fca00078e027c */
[----:B------:R-:W-:-:S13]  /*5300*/  ISETP.GE.U32.AND P3, PT, R77, R90, PT ;  /* 0x0000005a4d00720c */ /* 0x000fda0003f66070 */
[----:B------:R-:W-:Y:S01]  /*5310*/  @P3 IMAD.IADD R77, R77, 0x1, -R90 ;  /* 0x000000014d4d3824 */ /* 0x000fe200078e0a5a */
[----:B------:R-:W-:-:S04]  /*5320*/  @P3 IADD3 R75, R75, 0x1, RZ ;  /* 0x000000014b4b3810 */ /* 0x000fc80007ffe0ff */
[----:B------:R-:W-:Y:S01]  /*5330*/  ISETP.GE.U32.AND P1, PT, R77, R90, PT ;  /* 0x0000005a4d00720c */ /* 0x000fe20003f26070 */
[----:B------:R-:W-:-:S12]  /*5340*/  IMAD.MOV.U32 R77, RZ, RZ, RZ ;  /* 0x000000ffff4d7224 */ /* 0x000fd800078e00ff */
[----:B------:R-:W-:Y:S01]  /*5350*/  @P1 VIADD R75, R75, 0x1 ;  /* 0x000000014b4b1836 */ /* 0x000fe20000000000 */
[----:B------:R-:W-:-:S04]  /*5360*/  @!P0 LOP3.LUT R75, RZ, R90, RZ, 0x33, !PT ;  /* 0x0000005aff4b8212 */ /* 0x000fc800078e33ff */
[----:B------:R-:W-:-:S05]  /*5370*/  IADD3 R97, -R75, RZ, RZ ;  /* 0x000000ff4b617210 */ /* 0x000fca0007ffe1ff */
[----:B------:R-:W-:Y:S02]  /*5380*/  IMAD R76, R90, R97, R124 ;  /* 0x000000615a4c7224 */ /* 0x000fe400078e027c */
.L_x_41:
[----:B------:R-:W-:Y:S05]  /*5390*/  BSYNC B0 ;  /* 0x0000000000007941 */ /* 0x000fea0003800000 */
.L_x_39:
[----:B------:R-:W-:Y:S01]  /*53a0*/  ULDC.64 UR4, c[0x0][0x210] ;  /* 0x0000840000047ab9 */ /* 0x000fe20000000a00 */
[----:B------:R-:W-:Y:S01]  /*53b0*/  VIADD R74, R94, 0x3 ;  /* 0x000000035e4a7836 */ /* 0x000fe20000000000 */
[----:B------:R-:W-:Y:S01]  /*53c0*/  ISETP.GE.AND P0, PT, R113, UR5, PT ;  /* 0x0000000571007c0c */ /* 0x000fe2000bf06270 */
[----:B------:R-:W-:Y:S01]  /*53d0*/  IMAD.MOV.U32 R96, RZ, RZ, R91 ;  /* 0x000000ffff607224 */ /* 0x000fe200078e005b */
[----:B------:R-:W-:Y:S01]  /*53e0*/  SHF.R.U64 R76, R76, 0x3, R77 ;  /* 0x000000034c4c7819 */ /* 0x000fe2000000124d */
[----:B------:R-:W-:Y:S01]  /*53f0*/  IMAD.MOV.U32 R97, RZ, RZ, R92 ;  /* 0x000000ffff617224 */ /* 0x000fe200078e005c */
[----:B------:R-:W-:Y:S02]  /*5400*/  ISETP.LT.AND P0, PT, R74, UR4, !P0 ;  /* 0x000000044a007c0c */ /* 0x000fe4000c701270 */
[----:B------:R-:W-:Y:S01]  /*5410*/  ISETP.GE.U32.AND P1, PT, R75, R76, PT ;  /* 0x0000004c4b00720c */ /* 0x000fe20003f26070 */
[----:B------:R-:W-:Y:S01]  /*5420*/  IMAD.WIDE.U32 R96, R70, 0x3, R96 ;  /* 0x0000000346607825 */ /* 0x000fe200078e0060 */
[----:B------:R-:W-:-:S02]  /*5430*/  SHF.R.U32.HI R77, RZ, 0x3, R77 ;  /* 0x00000003ff4d7819 */ /* 0x000fc4000001164d */
[----:B------:R-:W-:-:S04]  /*5440*/  SHF.R.S32.HI R74, RZ, 0x1f, R75 ;  /* 0x0000001fff4a7819 */ /* 0x000fc8000001144b */
[----:B------:R-:W-:Y:S01]  /*5450*/  ISETP.GE.U32.AND.EX P0, PT, R74, R77, P0, P1 ;  /* 0x0000004d4a00720c */ /* 0x000fe20000706110 */
[----:B------:R-:W-:-:S04]  /*5460*/  IMAD R77, R71, 0x3, RZ ;  /* 0x00000003474d7824 */ /* 0x000fc800078e02ff */
[----:B------:R-:W-:Y:S01]  /*5470*/  IMAD.IADD R99, R77, 0x1, R97 ;  /* 0x000000014d637824 */ /* 0x000fe200078e0261 */
[----:B------:R-:W-:-:S07]  /*5480*/  CS2R R76, SRZ ;  /* 0x00000000004c7805 */ /* 0x000fce000001ff00 */
[----:B------:R-:W-:-:S05]  /*5490*/  @P0 IMAD.MOV.U32 R98, RZ, RZ, R96 ;  /* 0x000000ffff620224 */ /* 0x000fca00078e0060 */
[----:B------:R1:W4:Y:S01]  /*54a0*/  @P0 LDG.E.LTC128B.64 R76, desc[UR14][R98.64] ;  /* 0x0000000e624c0981 */ /* 0x000322000c1e1b20 */
[----:B------:R-:W-:Y:S01]  /*54b0*/  IADD3 R102, P0, R124, 0x100, RZ ;  /* 0x000001007c667810 */ /* 0x000fe20007f1e0ff */
[----:B------:R-:W-:Y:S04]  /*54c0*/  BSSY B0, `(.L_x_42) ;  /* 0x000001d000007945 */ /* 0x000fe80003800000 */
[----:B------:R-:W-:-:S05]  /*54d0*/  IMAD.X R101, RZ, RZ, R125, P0 ;  /* 0x000000ffff657224 */ /* 0x000fca00000e067d */
        /* <DEDUP_REMOVED lines=8> */
.L_x_43:
        /* <DEDUP_REMOVED lines=19> */
.L_x_44:
[----:B------:R-:W-:Y:S05]  /*5690*/  BSYNC B0 ;  /* 0x0000000000007941 */ /* 0x000fea0003800000 */
.L_x_42:
        /* <DEDUP_REMOVED lines=11> */
[----:B------:R-:W-:Y:S02]  /*5750*/  IADD3.X R98, R71, RZ, R92, P3, P0 ;  /* 0x000000ff47627210 */ /* 0x000fe40001fe045c */
[----:B------:R-:W-:-:S04]  /*5760*/  IADD3 R100, P3, P0, R70, R97, R70 ;  /* 0x0000006146647210 */ /* 0x000fc8000787e046 */
[----:B------:R-:W-:-:S03]  /*5770*/  IADD3.X R101, R71, R98, R71, P3, P0 ;  /* 0x0000006247657210 */ /* 0x000fc60001fe0447 */
[----:B------:R-:W-:Y:S06]  /*5780*/  @!P4 BRA `(.L_x_45) ;  /* 0x0000000000c4c947 */ /* 0x000fec0003800000 */
[----:B------:R2:W4:Y:S01]  /*5790*/  LDG.E.LTC128B.64 R74, desc[UR14][R100.64] ;  /* 0x0000000e644a7981 */ /* 0x000522000c1e1b20 */
[----:B------:R-:W-:Y:S05]  /*57a0*/  BRA `(.L_x_45) ;  /* 0x0000000000bc7947 */ /* 0x000fea0003800000 */
.L_x_20:
[C---:B------:R-:W-:Y:S01]  /*57b0*/  VIADD R75, R113.reuse, 0x20 ;  /* 0x00000020714b7836 */ /* 0x040fe20000000000 */
[----:B------:R-:W-:Y:S01]  /*57c0*/  ULDC.64 UR6, c[0x0][0x210] ;  /* 0x0000840000067ab9 */ /* 0x000fe20000000a00 */
[----:B------:R-:W-:Y:S01]  /*57d0*/  VIADD R74, R94, 0x1 ;  /* 0x000000015e4a7836 */ /* 0x000fe20000000000 */
[----:B------:R-:W-:Y:S02]  /*57e0*/  ISETP.GE.AND P5, PT, R113, UR7, PT ;  /* 0x0000000771007c0c */ /* 0x000fe4000bfa6270 */
[----:B------:R-:W-:Y:S02]  /*57f0*/  CS2R R84, SRZ ;  /* 0x0000000000547805 */ /* 0x000fe4000001ff00 */
[----:B------:R-:W-:Y:S02]  /*5800*/  ISETP.GE.AND P1, PT, R75, UR7, PT ;  /* 0x000000074b007c0c */ /* 0x000fe4000bf26270 */
[----:B------:R-:W-:Y:S02]  /*5810*/  CS2R R82, SRZ ;  /* 0x0000000000527805 */ /* 0x000fe4000001ff00 */
[----:B------:R-:W-:-:S02]  /*5820*/  ISETP.LT.AND P4, PT, R74, UR6, !P5 ;  /* 0x000000064a007c0c */ /* 0x000fc4000ef81270 */
[----:B------:R-:W-:Y:S01]  /*5830*/  ISETP.LT.AND P0, PT, R74, UR6, !P1 ;  /* 0x000000064a007c0c */ /* 0x000fe2000cf01270 */
[----:B------:R-:W-:Y:S01]  /*5840*/  VIADD R74, R94, 0x2 ;  /* 0x000000025e4a7836 */ /* 0x000fe20000000000 */
[----:B---3--:R-:W-:-:S05]  /*5850*/  IADD3 R76, P3, R70, R91, RZ ;  /* 0x0000005b464c7210 */ /* 0x008fca0007f7e0ff */
[----:B-1----:R-:W-:Y:S01]  /*5860*/  IMAD.X R77, R71, 0x1, R92, P3 ;  /* 0x00000001474d7824 */ /* 0x002fe200018e065c */
[----:B------:R-:W-:-:S04]  /*5870*/  IADD3 R100, P6, R70, R76, RZ ;  /* 0x0000004c46647210 */ /* 0x000fc80007fde0ff */
[----:B------:R-:W4:Y:S01]  /*5880*/  @P4 LDG.E.LTC128B.64 R84, desc[UR14][R76.64] ;  /* 0x0000000e4c544981 */ /* 0x000f22000c1e1b20 */
[----:B------:R-:W-:Y:S02]  /*5890*/  IADD3 R75, P4, R70, 0x100, RZ ;  /* 0x00000100464b7810 */ /* 0x000fe40007f9e0ff */
[C---:B------:R-:W-:Y:S01]  /*58a0*/  ISETP.LT.AND P3, PT, R74.reuse, UR6, !P5 ;  /* 0x000000064a007c0c */ /* 0x040fe2000ef61270 */
[----:B------:R1:W4:Y:S01]  /*58b0*/  @P0 LDG.E.LTC128B.64 R82, desc[UR14][R76.64+0x100] ;  /* 0x0001000e4c520981 */ /* 0x000322000c1e1b20 */
[----:B------:R-:W-:Y:S01]  /*58c0*/  ISETP.LT.AND P0, PT, R74, UR6, !P1 ;  /* 0x000000064a007c0c */ /* 0x000fe2000cf01270 */
[----:B------:R-:W-:Y:S01]  /*58d0*/  IMAD.X R101, R71, 0x1, R77, P6 ;  /* 0x0000000147657824 */ /* 0x000fe200030e064d */
[----:B------:R-:W-:Y:S01]  /*58e0*/  IADD3 R86, P6, R75, R76, RZ ;  /* 0x0000004c4b567210 */ /* 0x000fe20007fde0ff */
[----:B------:R-:W-:Y:S01]  /*58f0*/  IMAD.X R74, RZ, RZ, R71, P4 ;  /* 0x000000ffff4a7224 */ /* 0x000fe200020e0647 */
[----:B------:R-:W-:Y:S02]  /*5900*/  CS2R R78, SRZ ;  /* 0x00000000004e7805 */ /* 0x000fe4000001ff00 */
[----:B--2---:R-:W-:-:S02]  /*5910*/  CS2R R80, SRZ ;  /* 0x0000000000507805 */ /* 0x004fc4000001ff00 */
[----:B------:R-:W-:Y:S01]  /*5920*/  ISETP.LT.AND P4, PT, R94, UR6, !P5 ;  /* 0x000000065e007c0c */ /* 0x000fe2000ef81270 */
[----:B------:R-:W-:Y:S02]  /*5930*/  IMAD.X R87, R74, 0x1, R77, P6 ;  /* 0x000000014a577824 */ /* 0x000fe400030e064d */
[C---:B------:R-:W-:Y:S01]  /*5940*/  VIADD R96, R94.reuse, 0x3 ;  /* 0x000000035e607836 */ /* 0x040fe20000000000 */
[----:B------:R2:W4:Y:S01]  /*5950*/  @P3 LDG.E.LTC128B.64 R80, desc[UR14][R100.64] ;  /* 0x0000000e64503981 */ /* 0x000522000c1e1b20 */
[----:B------:R-:W-:Y:S02]  /*5960*/  IADD3 R98, P3, R75, R100, RZ ;  /* 0x000000644b627210 */ /* 0x000fe40007f7e0ff */
[----:B------:R-:W-:Y:S01]  /*5970*/  CS2R R88, SRZ ;  /* 0x0000000000587805 */ /* 0x000fe2000001ff00 */
[----:B------:R3:W4:Y:S01]  /*5980*/  @P0 LDG.E.LTC128B.64 R78, desc[UR14][R86.64] ;  /* 0x0000000e564e0981 */ /* 0x000722000c1e1b20 */
[----:B------:R-:W-:Y:S01]  /*5990*/  ISETP.LT.AND P0, PT, R94, UR6, !P1 ;  /* 0x000000065e007c0c */ /* 0x000fe2000cf01270 */
[----:B------:R-:W-:Y:S01]  /*59a0*/  IMAD.X R99, R74, 0x1, R101, P3 ;  /* 0x000000014a637824 */ /* 0x000fe200018e0665 */
[----:B------:R-:W-:-:S02]  /*59b0*/  ISETP.LT.AND P5, PT, R96, UR6, !P5 ;  /* 0x0000000660007c0c */ /* 0x000fc4000efa1270 */
[----:B------:R-:W-:Y:S01]  /*59c0*/  @P4 IMAD.MOV.U32 R104, RZ, RZ, R91 ;  /* 0x000000ffff684224 */ /* 0x000fe200078e005b */
[----:B------:R-:W-:Y:S01]  /*59d0*/  ISETP.LT.AND P6, PT, R96, UR6, !P1 ;  /* 0x0000000660007c0c */ /* 0x000fe2000cfc1270 */
[----:B------:R-:W-:Y:S01]  /*59e0*/  @P4 IMAD.MOV.U32 R105, RZ, RZ, R92 ;  /* 0x000000ffff694224 */ /* 0x000fe200078e005c */
[----:B------:R-:W-:Y:S02]  /*59f0*/  IADD3 R102, P3, R70, R100, RZ ;  /* 0x0000006446667210 */ /* 0x000fe40007f7e0ff */
[----:B------:R-:W-:Y:S02]  /*5a00*/  CS2R R74, SRZ ;  /* 0x00000000004a7805 */ /* 0x000fe4000001ff00 */
[----:B-1----:R-:W-:Y:S01]  /*5a10*/  CS2R R76, SRZ ;  /* 0x00000000004c7805 */ /* 0x002fe2000001ff00 */
[----:B------:R1:W4:Y:S01]  /*5a20*/  @P4 LDG.E.LTC128B.64 R88, desc[UR14][R104.64] ;  /* 0x0000000e68584981 */ /* 0x000322000c1e1b20 */
[----:B------:R-:W-:-:S05]  /*5a30*/  IMAD.X R103, R71, 0x1, R101, P3 ;  /* 0x0000000147677824 */ /* 0x000fca00018e0665 */
[----:B------:R1:W4:Y:S01]  /*5a40*/  @P5 LDG.E.LTC128B.64 R76, desc[UR14][R102.64] ;  /* 0x0000000e664c5981 */ /* 0x000322000c1e1b20 */
[----:B--2---:R-:W-:-:S03]  /*5a50*/  @P0 IMAD.MOV.U32 R100, RZ, RZ, R91 ;  /* 0x000000ffff640224 */ /* 0x004fc600078e005b */
[----:B------:R1:W4:Y:S01]  /*5a60*/  @P6 LDG.E.LTC128B.64 R74, desc[UR14][R98.64] ;  /* 0x0000000e624a6981 */ /* 0x000322000c1e1b20 */
[----:B------:R-:W-:Y:S01]  /*5a70*/  @P0 IMAD.MOV.U32 R101, RZ, RZ, R92 ;  /* 0x000000ffff650224 */ /* 0x000fe200078e005c */
[----:B---3--:R-:W-:-:S06]  /*5a80*/  CS2R R86, SRZ ;  /* 0x0000000000567805 */ /* 0x008fcc000001ff00 */
[----:B------:R1:W4:Y:S02]  /*5a90*/  @P0 LDG.E.LTC128B.64 R86, desc[UR14][R100.64+0x100] ;  /* 0x0001000e64560981 */ /* 0x000324000c1e1b20 */
.L_x_45:
[----:B------:R-:W-:Y:S05]  /*5aa0*/  BSYNC B1 ;  /* 0x0000000000017941 */ /* 0x000fea0003800000 */
.L_x_19:
[----:B------:R-:W-:Y:S06]  /*5ab0*/  BAR.SYNC.DEFER_BLOCKING 0x0 ;  /* 0x0000000000007b1d */ /* 0x000fec0000010000 */
[----:B------:R-:W-:Y:S01]  /*5ac0*/  BSSY B1, `(.L_x_46) ;  /* 0x00001fb000017945 */ /* 0x000fe20003800000 */
[----:B------:R-:W-:-:S04]  /*5ad0*/  DEPBAR.LE SB5, 0xd ;  /* 0x0000d3400000791a */ /* 0x000fc80000000000 */
[----:B------:R-:W-:Y:S04]  /*5ae0*/  STS.128 [R95], R4 ;  /* 0x000000045f007388 */ /* 0x000fe80000000c00 */
[----:B------:R-:W-:Y:S04]  /*5af0*/  STS.128 [R95+0x40], R8 ;  /* 0x000040085f007388 */ /* 0x000fe80000000c00 */
[----:B------:R-:W-:Y:S01]  /*5b00*/  STS.128 [R95+0x80], R12 ;  /* 0x0000800c5f007388 */ /* 0x000fe20000000c00 */
[----:B------:R-:W-:-:S04]  /*5b10*/  DEPBAR.LE SB5, 0xc ;  /* 0x0000d3000000791a */ /* 0x000fc80000000000 */
[----:B------:R-:W-:Y:S01]  /*5b20*/  STS.128 [R95+0xc0], R16 ;  /* 0x0000c0105f007388 */ /* 0x000fe20000000c00 */
[----:B------:R-:W-:Y:S06]  /*5b30*/  BAR.SYNC.DEFER_BLOCKING 0x0 ;  /* 0x0000000000007b1d */ /* 0x000fec0000010000 */
[----:B------:R-:W3:Y:S04]  /*5b40*/  LDS.64 R124, [R93+UR8] ;  /* 0x000000085d7c7984 */ /* 0x000ee80008000a00 */
[----:B------:R-:W3:Y:S04]  /*5b50*/  LDS.64 R108, [R93+UR8+0x100] ;  /* 0x000100085d6c7984 */ /* 0x000ee80008000a00 */
[----:B------:R-:W3:Y:S04]  /*5b60*/  LDS.64 R106, [R93+UR8+0x220] ;  /* 0x000220085d6a7984 */ /* 0x000ee80008000a00 */
[----:B-1----:R-:W1:Y:S04]  /*5b70*/  LDS.64 R104, [R93+UR8+0x320] ;  /* 0x000320085d687984 */ /* 0x002e680008000a00 */
[----:B------:R-:W1:Y:S04]  /*5b80*/  LDS.64 R102, [R93+UR8+0x440] ;  /* 0x000440085d667984 */ /* 0x000e680008000a00 */
[----:B--2---:R-:W2:Y:S04]  /*5b90*/  LDS.64 R100, [R93+UR8+0x540] ;  /* 0x000540085d647984 */ /* 0x004ea80008000a00 */
[----:B------:R-:W2:Y:S04]  /*5ba0*/  LDS.64 R98, [R93+UR8+0x660] ;  /* 0x000660085d627984 */ /* 0x000ea80008000a00 */
[----:B------:R-:W2:Y:S01]  /*5bb0*/  LDS.64 R6, [R93+UR8+0x760] ;  /* 0x000760085d067984 */ /* 0x000ea20008000a00 */
[----:B---3--:R-:W-:-:S02]  /*5bc0*/  DMUL R124, R124, R116 ;  /* 0x000000747c7c7228 */ /* 0x008fc40000000000 */
[-C--:B------:R-:W-:Y:S02]  /*5bd0*/  DMUL R16, R108, R116.reuse ;  /* 0x000000746c107228 */ /* 0x080fe40000000000 */
[----:B------:R-:W-:-:S04]  /*5be0*/  DMUL R14, R106, R116 ;  /* 0x000000746a0e7228 */ /* 0x000fc80000000000 */
[----:B----4-:R-:W-:Y:S02]  /*5bf0*/  DFMA R124, R88, R114, R124 ;  /* 0x00000072587c722b */ /* 0x010fe4000000007c */
[----:B-1----:R-:W-:Y:S02]  /*5c00*/  DMUL R4, R104, R116 ;  /* 0x0000007468047228 */ /* 0x002fe40000000000 */
[----:B------:R-:W-:Y:S02]  /*5c10*/  DFMA R16, R86, R114, R16 ;  /* 0x000000725610722b */ /* 0x000fe40000000010 */
[----:B------:R-:W-:Y:S02]  /*5c20*/  DMUL R12, R102, R116 ;  /* 0x00000074660c7228 */ /* 0x000fe40000000000 */
[----:B------:R-:W-:Y:S02]  /*5c30*/  DFMA R14, R84, R114, R14 ;  /* 0x00000072540e722b */ /* 0x000fe4000000000e */
[----:B--2---:R-:W-:-:S02]  /*5c40*/  DMUL R10, R100, R116 ;  /* 0x00000074640a7228 */ /* 0x004fc40000000000 */
[----:B------:R-:W-:Y:S02]  /*5c50*/  DFMA R4, R82, R114, R4 ;  /* 0x000000725204722b */ /* 0x000fe40000000004 */
[----:B------:R-:W-:Y:S02]  /*5c60*/  DMUL R8, R98, R116 ;  /* 0x0000007462087228 */ /* 0x000fe40000000000 */
[----:B------:R-:W-:Y:S02]  /*5c70*/  DFMA R12, R80, R114, R12 ;  /* 0x00000072500c722b */ /* 0x000fe4000000000c */
[----:B------:R-:W-:Y:S02]  /*5c80*/  DMUL R6, R6, R116 ;  /* 0x0000007406067228 */ /* 0x000fe40000000000 */
[-C--:B------:R-:W-:Y:S02]  /*5c90*/  DFMA R10, R78, R114.reuse, R10 ;  /* 0x000000724e0a722b */ /* 0x080fe4000000000a */
[----:B------:R-:W-:-:S04]  /*5ca0*/  DFMA R8, R76, R114, R8 ;  /* 0x000000724c08722b */ /* 0x000fc80000000008 */
[----:B------:R-:W-:Y:S01]  /*5cb0*/  DFMA R6, R74, R114, R6 ;  /* 0x000000724a06722b */ /* 0x000fe20000000006 */
[----:B------:R-:W-:Y:S10]  /*5cc0*/  @P2 BRA `(.L_x_47) ;  /* 0x0000001800d42947 */ /* 0x000ff40003800000 */
[----:B------:R-:W-:Y:S01]  /*5cd0*/  ULDC UR4, c[0x0][0x2b4] ;  /* 0x0000ad0000047ab9 */ /* 0x000fe20000000800 */
[----:B------:R-:W-:Y:S01]  /*5ce0*/  BSSY B0, `(.L_x_48) ;  /* 0x0000030000007945 */ /* 0x000fe20003800000 */
[----:B------:R-:W-:-:S05]  /*5cf0*/  IMAD.U32 R99, RZ, RZ, UR4 ;  /* 0x00000004ff637e24 */ /* 0x000fca000f8e00ff */
[----:B------:R-:W-:-:S04]  /*5d00*/  LOP3.LUT R18, R121, R99, RZ, 0xfc, !PT ;  /* 0x0000006379127212 */ /* 0x000fc800078efcff */
[----:B------:R-:W-:-:S13]  /*5d10*/  ISETP.NE.U32.AND P0, PT, R18, RZ, PT ;  /* 0x000000ff1200720c */ /* 0x000fda0003f05070 */
[----:B------:R-:W-:Y:S05]  /*5d20*/  @!P0 BRA `(.L_x_49) ;  /* 0x0000000000508947 */ /* 0x000fea0003800000 */
[----:B------:R-:W-:Y:S01]  /*5d30*/  ULDC.64 UR4, c[0x0][0x2b0] ;  /* 0x0000ac0000047ab9 */ /* 0x000fe20000000a00 */
[----:B------:R-:W-:Y:S01]  /*5d40*/  IMAD.MOV.U32 R96, RZ, RZ, R122 ;  /* 0x000000ffff607224 */ /* 0x000fe200078e007a */
[----:B------:R-:W-:Y:S01]  /*5d50*/  MOV R103, UR5 ;  /* 0x0000000500677c02 */ /* 0x000fe20008000f00 */
[----:B------:R-:W-:Y:S01]  /*5d60*/  IMAD.U32 R104, RZ, RZ, UR4 ;  /* 0x00000004ff687e24 */ /* 0x000fe2000f8e00ff */
[----:B------:R-:W-:Y:S02]  /*5d70*/  MOV R99, R121 ;  /* 0x0000007900637202 */ /* 0x000fe40000000f00 */
[----:B------:R-:W-:Y:S02]  /*5d80*/  MOV R102, 0x5da0 ;  /* 0x00005da000667802 */ /* 0x000fe40000000f00 */
[----:B-----5:R-:W-:Y:S05]  /*5d90*/  CALL.REL.NOINC `($__internal_0_$__cuda_sm20_div_u64) ;  /* 0x0000014000507944 */ /* 0x020fea0003c00000 */
[----:B------:R-:W-:Y:S01]  /*5da0*/  IADD3 R18, P0, RZ, -R98, RZ ;  /* 0x80000062ff127210 */ /* 0x000fe20007f1e0ff */
[----:B------:R-:W-:Y:S01]  /*5db0*/  ULDC.64 UR4, c[0x0][0x2b0] ;  /* 0x0000ac0000047ab9 */ /* 0x000fe20000000a00 */
[----:B------:R-:W-:Y:S01]  /*5dc0*/  MOV R120, R122 ;  /* 0x0000007a00787202 */ /* 0x000fe20000000f00 */
[----:B------:R-:W-:Y:S01]  /*5dd0*/  IMAD.U32 R99, RZ, RZ, UR5 ;  /* 0x00000005ff637e24 */ /* 0x000fe2000f8e00ff */
[----:B------:R-:W-:Y:S01]  /*5de0*/  IADD3.X R96, RZ, ~R97, RZ, P0, !PT ;  /* 0x80000061ff607210 */ /* 0x000fe200007fe4ff */
[----:B------:R-:W-:Y:S01]  /*5df0*/  IMAD.MOV.U32 R19, RZ, RZ, R98 ;  /* 0x000000ffff137224 */ /* 0x000fe200078e0062 */
[----:B------:R-:W-:-:S05]  /*5e00*/  MOV R97, UR4 ;  /* 0x0000000400617c02 */ /* 0x000fca0008000f00 */
[-C--:B------:R-:W-:Y:S02]  /*5e10*/  IMAD R96, R96, R97.reuse, RZ ;  /* 0x0000006160607224 */ /* 0x080fe400078e02ff */
[----:B------:R-:W-:-:S04]  /*5e20*/  IMAD.WIDE.U32 R100, R18, R97, R120 ;  /* 0x0000006112647225 */ /* 0x000fc800078e0078 */
[----:B------:R-:W-:Y:S01]  /*5e30*/  IMAD R18, R18, R99, R96 ;  /* 0x0000006312127224 */ /* 0x000fe200078e0260 */
[----:B------:R-:W-:-:S04]  /*5e40*/  MOV R96, R100 ;  /* 0x0000006400607202 */ /* 0x000fc80000000f00 */
[----:B------:R-:W-:Y:S01]  /*5e50*/  IADD3 R101, R101, R18, RZ ;  /* 0x0000001265657210 */ /* 0x000fe20007ffe0ff */
[----:B------:R-:W-:Y:S05]  /*5e60*/  BRA `(.L_x_50) ;  /* 0x00000000005c7947 */ /* 0x000fea0003800000 */
.L_x_49:
[----:B------:R-:W-:Y:S01]  /*5e70*/  ULDC UR4, c[0x0][0x2b0] ;  /* 0x0000ac0000047ab9 */ /* 0x000fe20000000800 */
[----:B------:R-:W-:Y:S01]  /*5e80*/  IMAD.MOV.U32 R100, RZ, RZ, RZ ;  /* 0x000000ffff647224 */ /* 0x000fe200078e00ff */
[----:B------:R-:W-:-:S04]  /*5e90*/  MOV R97, UR4 ;  /* 0x0000000400617c02 */ /* 0x000fc80008000f00 */
[----:B------:R-:W1:Y:S01]  /*5ea0*/  I2F.U32.RP R98, R97 ;  /* 0x0000006100627306 */ /* 0x000e620000209000 */
[----:B------:R-:W-:-:S07]  /*5eb0*/  ISETP.NE.U32.AND P0, PT, R97, RZ, PT ;  /* 0x000000ff6100720c */ /* 0x000fce0003f05070 */
[----:B-1----:R-:W1:Y:S02]  /*5ec0*/  MUFU.RCP R96, R98 ;  /* 0x0000006200607308 */ /* 0x002e640000001000 */
[----:B-1----:R-:W-:-:S06]  /*5ed0*/  VIADD R96, R96, 0xffffffe ;  /* 0x0ffffffe60607836 */ /* 0x002fcc0000000000 */
[----:B------:R-:W1:Y:S02]  /*5ee0*/  F2I.FTZ.U32.TRUNC.NTZ R101, R96 ;  /* 0x0000006000657305 */ /* 0x000e64000021f000 */
[----:B-1----:R-:W-:-:S05]  /*5ef0*/  IMAD R18, R101, R97, RZ ;  /* 0x0000006165127224 */ /* 0x002fca00078e02ff */
[----:B------:R-:W-:-:S05]  /*5f00*/  IADD3 R18, -R18, RZ, RZ ;  /* 0x000000ff12127210 */ /* 0x000fca0007ffe1ff */
[----:B------:R-:W-:Y:S01]  /*5f10*/  IMAD.HI.U32 R19, R101, R18, R100 ;  /* 0x0000001265137227 */ /* 0x000fe200078e0064 */
[----:B------:R-:W-:-:S05]  /*5f20*/  MOV R101, RZ ;  /* 0x000000ff00657202 */ /* 0x000fca0000000f00 */
[----:B------:R-:W-:-:S05]  /*5f30*/  IMAD.HI.U32 R19, R19, R122, RZ ;  /* 0x0000007a13137227 */ /* 0x000fca00078e00ff */
[----:B------:R-:W-:-:S05]  /*5f40*/  IADD3 R18, -R19, RZ, RZ ;  /* 0x000000ff13127210 */ /* 0x000fca0007ffe1ff */
[----:B------:R-:W-:-:S05]  /*5f50*/  IMAD R18, R97, R18, R122 ;  /* 0x0000001261127224 */ /* 0x000fca00078e027a */
[----:B------:R-:W-:-:S13]  /*5f60*/  ISETP.GE.U32.AND P3, PT, R18, R97, PT ;  /* 0x000000611200720c */ /* 0x000fda0003f66070 */
[----:B------:R-:W-:Y:S01]  /*5f70*/  @P3 IMAD.IADD R18, R18, 0x1, -R97 ;  /* 0x0000000112123824 */ /* 0x000fe200078e0a61 */
[----:B------:R-:W-:-:S04]  /*5f80*/  @P3 IADD3 R19, R19, 0x1, RZ ;  /* 0x0000000113133810 */ /* 0x000fc80007ffe0ff */
[----:B------:R-:W-:-:S13]  /*5f90*/  ISETP.GE.U32.AND P1, PT, R18, R97, PT ;  /* 0x000000611200720c */ /* 0x000fda0003f26070 */
[----:B------:R-:W-:Y:S01]  /*5fa0*/  @P1 VIADD R19, R19, 0x1 ;  /* 0x0000000113131836 */ /* 0x000fe20000000000 */
[----:B------:R-:W-:-:S04]  /*5fb0*/  @!P0 LOP3.LUT R19, RZ, R97, RZ, 0x33, !PT ;  /* 0x00000061ff138212 */ /* 0x000fc800078e33ff */
[----:B------:R-:W-:-:S05]  /*5fc0*/  IADD3 R96, -R19, RZ, RZ ;  /* 0x000000ff13607210 */ /* 0x000fca0007ffe1ff */
[----:B------:R-:W-:Y:S02]  /*5fd0*/  IMAD R96, R97, R96, R122 ;  /* 0x0000006061607224 */ /* 0x000fe400078e027a */
.L_x_50:
[----:B------:R-:W-:Y:S05]  /*5fe0*/  BSYNC B0 ;  /* 0x0000000000007941 */ /* 0x000fea0003800000 */
.L_x_48:
[----:B------:R-:W-:Y:S01]  /*5ff0*/  ULDC.64 UR4, c[0x0][0x210] ;  /* 0x0000840000047ab9 */ /* 0x000fe20000000a00 */
[--C-:B------:R-:W-:Y:S01]  /*6000*/  SHF.R.U64 R96, R96, 0x3, R101.reuse ;  /* 0x0000000360607819 */ /* 0x100fe20000001265 */
[----:B------:R-:W-:Y:S01]  /*6010*/  BSSY B0, `(.L_x_51) ;  /* 0x0000026000007945 */ /* 0x000fe20003800000 */
[----:B------:R-:W-:Y:S02]  /*6020*/  ISETP.GE.AND P0, PT, R113, UR5, PT ;  /* 0x0000000571007c0c */ /* 0x000fe4000bf06270 */
[----:B------:R-:W-:Y:S02]  /*6030*/  SHF.R.U32.HI R101, RZ, 0x3, R101 ;  /* 0x00000003ff657819 */ /* 0x000fe40000011665 */
[----:B------:R-:W-:Y:S02]  /*6040*/  ISETP.GE.U32.AND P1, PT, R19, R96, PT ;  /* 0x000000601300720c */ /* 0x000fe40003f26070 */
[----:B------:R-:W-:Y:S02]  /*6050*/  ISETP.LT.AND P0, PT, R94, UR4, !P0 ;  /* 0x000000045e007c0c */ /* 0x000fe4000c701270 */
[----:B------:R-:W-:-:S04]  /*6060*/  SHF.R.S32.HI R18, RZ, 0x1f, R19 ;  /* 0x0000001fff127819 */ /* 0x000fc80000011413 */
[----:B------:R-:W-:Y:S02]  /*6070*/  ISETP.GE.U32.AND.EX P1, PT, R18, R101, P0, P1 ;  /* 0x000000651200720c */ /* 0x000fe40000726110 */
[----:B------:R-:W-:-:S05]  /*6080*/  IADD3 R102, P0, R122, 0x100, RZ ;  /* 0x000001007a667810 */ /* 0x000fca0007f1e0ff */
[----:B------:R-:W-:-:S05]  /*6090*/  IMAD.X R101, RZ, RZ, R121, P0 ;  /* 0x000000ffff657224 */ /* 0x000fca00000e0679 */
[----:B------:R-:W-:Y:S01]  /*60a0*/  LOP3.LUT R99, R101, R99, RZ, 0xfc, !PT ;  /* 0x0000006365637212 */ /* 0x000fe200078efcff */
[----:B------:R1:W-:Y:S03]  /*60b0*/  @P1 STG.E.64 desc[UR14][R118.64], R124 ;  /* 0x0000007c76001986 */ /* 0x0003e6000c101b0e */
[----:B------:R-:W-:-:S13]  /*60c0*/  ISETP.NE.U32.AND P0, PT, R99, RZ, PT ;  /* 0x000000ff6300720c */ /* 0x000fda0003f05070 */
[----:B------:R-:W-:Y:S05]  /*60d0*/  @!P0 BRA `(.L_x_52) ;  /* 0x0000000000188947 */ /* 0x000fea0003800000 */
[----:B------:R-:W-:Y:S01]  /*60e0*/  ULDC.64 UR4, c[0x0][0x2b0] ;  /* 0x0000ac0000047ab9 */ /* 0x000fe20000000a00 */
[----:B------:R-:W-:Y:S01]  /*60f0*/  MOV R98, 0x6130 ;  /* 0x0000613000627802 */ /* 0x000fe20000000f00 */
[----:B------:R-:W-:Y:S01]  /*6100*/  IMAD.U32 R100, RZ, RZ, UR4 ;  /* 0x00000004ff647e24 */ /* 0x000fe2000f8e00ff */
[----:B------:R-:W-:Y:S02]  /*6110*/  MOV R99, UR5 ;  /* 0x0000000500637c02 */ /* 0x000fe40008000f00 */
[----:B-1---5:R-:W-:Y:S05]  /*6120*/  CALL.REL.NOINC `($__internal_1_$__cuda_sm20_rem_u64) ;  /* 0x00000140007c7944 */ /* 0x022fea0003c00000 */
[----:B------:R-:W-:Y:S05]  /*6130*/  BRA `(.L_x_53) ;  /* 0x00000000004c7947 */ /* 0x000fea0003800000 */
.L_x_52:
[----:B------:R-:W2:Y:S01]  /*6140*/  I2F.U32.RP R100, R97 ;  /* 0x0000006100647306 */ /* 0x000ea20000209000 */
[----:B------:R-:W-:-:S07]  /*6150*/  MOV R103, RZ ;  /* 0x000000ff00677202 */ /* 0x000fce0000000f00 */
[----:B--2---:R-:W2:Y:S02]  /*6160*/  MUFU.RCP R98, R100 ;  /* 0x0000006400627308 */ /* 0x004ea40000001000 */
[----:B--2---:R-:W-:-:S06]  /*6170*/  VIADD R98, R98, 0xffffffe ;  /* 0x0ffffffe62627836 */ /* 0x004fcc0000000000 */
[----:B------:R-:W2:Y:S02]  /*6180*/  F2I.FTZ.U32.TRUNC.NTZ R99, R98 ;  /* 0x0000006200637305 */ /* 0x000ea4000021f000 */
[----:B--2---:R-:W-:Y:S01]  /*6190*/  IMAD.MOV R96, RZ, RZ, -R99 ;  /* 0x000000ffff607224 */ /* 0x004fe200078e0a63 */
[----:B------:R-:W-:-:S03]  /*61a0*/  MOV R98, RZ ;  /* 0x000000ff00627202 */ /* 0x000fc60000000f00 */
        /* <DEDUP_REMOVED lines=12> */
.L_x_53:
[----:B------:R-:W-:Y:S05]  /*6270*/  BSYNC B0 ;  /* 0x0000000000007941 */ /* 0x000fea0003800000 */
.L_x_51:
[----:B------:R-:W-:Y:S01]  /*6280*/  VIADD R96, R113, 0x20 ;  /* 0x0000002071607836 */ /* 0x000fe20000000000 */
[----:B------:R-:W-:Y:S01]  /*6290*/  ULDC.64 UR4, c[0x0][0x210] ;  /* 0x0000840000047ab9 */ /* 0x000fe20000000a00 */
[--C-:B------:R-:W-:Y:S01]  /*62a0*/  SHF.R.U64 R98, R102, 0x3, R103.reuse ;  /* 0x0000000366627819 */ /* 0x100fe20000001267 */
[----:B------:R-:W-:Y:S01]  /*62b0*/  ULDC UR6, c[0x0][0x2b4] ;  /* 0x0000ad0000067ab9 */ /* 0x000fe20000000800 */
[----:B------:R-:W-:Y:S01]  /*62c0*/  SHF.R.U32.HI R97, RZ, 0x3, R103 ;  /* 0x00000003ff617819 */ /* 0x000fe20000011667 */
[----:B------:R-:W-:Y:S01]  /*62d0*/  IMAD.U32 R99, RZ, RZ, UR6 ;  /* 0x00000006ff637e24 */ /* 0x000fe2000f8e00ff */
[----:B------:R-:W-:Y:S01]  /*62e0*/  ISETP.GE.AND P3, PT, R96, UR5, PT ;  /* 0x0000000560007c0c */ /* 0x000fe2000bf66270 */
[----:B------:R-:W-:Y:S01]  /*62f0*/  BSSY B0, `(.L_x_54) ;  /* 0x0000036000007945 */ /* 0x000fe20003800000 */
[----:B------:R-:W-:Y:S02]  /*6300*/  ISETP.GE.U32.AND P0, PT, R19, R98, PT ;  /* 0x000000621300720c */ /* 0x000fe40003f06070 */
[----:B------:R-:W-:Y:S01]  /*6310*/  ISETP.LT.AND P3, PT, R94, UR4, !P3 ;  /* 0x000000045e007c0c */ /* 0x000fe2000df61270 */
[----:B------:R-:W-:-:S03]  /*6320*/  ULDC.64 UR4, c[0x0][0x2b8] ;  /* 0x0000ae0000047ab9 */ /* 0x000fc60000000a00 */
[----:B------:R-:W-:Y:S02]  /*6330*/  ISETP.GE.U32.AND.EX P3, PT, R18, R97, P3, P0 ;  /* 0x000000611200720c */ /* 0x000fe40001f66100 */
[----:B------:R-:W-:-:S04]  /*6340*/  IADD3 R18, P1, P0, -R68, UR4, R118 ;  /* 0x0000000444127c10 */ /* 0x000fc8000f83e176 */
[----:B------:R-:W-:-:S04]  /*6350*/  IADD3.X R19, ~R69, UR5, R119, P1, P0 ;  /* 0x0000000545137c10 */ /* 0x000fc80008fe0577 */
[----:B------:R-:W-:-:S03]  /*6360*/  LOP3.LUT R96, R19, R99, RZ, 0xfc, !PT ;  /* 0x0000006313607212 */ /* 0x000fc600078efcff */
[----:B------:R-:W-:Y:S01]  /*6370*/  @P3 IMAD.MOV.U32 R100, RZ, RZ, R118 ;  /* 0x000000ffff643224 */ /* 0x000fe200078e0076 */
[----:B------:R-:W-:Y:S01]  /*6380*/  ISETP.NE.U32.AND P0, PT, R96, RZ, PT ;  /* 0x000000ff6000720c */ /* 0x000fe20003f05070 */
[----:B------:R-:W-:-:S05]  /*6390*/  @P3 IMAD.MOV.U32 R101, RZ, RZ, R119 ;  /* 0x000000ffff653224 */ /* 0x000fca00078e0077 */
[----:B------:R2:W-:Y:S07]  /*63a0*/  @P3 STG.E.64 desc[UR14][R100.64+0x100], R16 ;  /* 0x0001001064003986 */ /* 0x0005ee000c101b0e */
[----:B------:R-:W-:Y:S05]  /*63b0*/  @!P0 BRA `(.L_x_55) ;  /* 0x0000000000488947 */ /* 0x000fea0003800000 */
[----:B------:R-:W-:Y:S01]  /*63c0*/  ULDC.64 UR4, c[0x0][0x2b0] ;  /* 0x0000ac0000047ab9 */ /* 0x000fe20000000a00 */
[----:B------:R-:W-:Y:S01]  /*63d0*/  IMAD.MOV.U32 R96, RZ, RZ, R18 ;  /* 0x000000ffff607224 */ /* 0x000fe200078e0012 */
[----:B------:R-:W-:Y:S01]  /*63e0*/  MOV R103, UR5 ;  /* 0x0000000500677c02 */ /* 0x000fe20008000f00 */
[----:B------:R-:W-:Y:S01]  /*63f0*/  IMAD.U32 R104, RZ, RZ, UR4 ;  /* 0x00000004ff687e24 */ /* 0x000fe2000f8e00ff */
[----:B------:R-:W-:Y:S02]  /*6400*/  MOV R99, R19 ;  /* 0x0000001300637202 */ /* 0x000fe40000000f00 */
[----:B------:R-:W-:Y:S02]  /*6410*/  MOV R102, 0x6430 ;  /* 0x0000643000667802 */ /* 0x000fe40000000f00 */
[----:B-12--5:R-:W-:Y:S05]  /*6420*/  CALL.REL.NOINC `($__internal_0_$__cuda_sm20_div_u64) ;  /* 0x0000013800ac7944 */ /* 0x026fea0003c00000 */
[----:B------:R-:W-:Y:S01]  /*6430*/  IADD3 R16, P0, RZ, -R98, RZ ;  /* 0x80000062ff107210 */ /* 0x000fe20007f1e0ff */
[----:B------:R-:W-:Y:S02]  /*6440*/  ULDC.64 UR4, c[0x0][0x2b0] ;  /* 0x0000ac0000047ab9 */ /* 0x000fe40000000a00 */
[----:B------:R-:W-:Y:S02]  /*6450*/  MOV R99, UR5 ;  /* 0x0000000500637c02 */ /* 0x000fe40008000f00 */
[----:B------:R-:W-:Y:S02]  /*6460*/  IADD3.X R96, RZ, ~R97, RZ, P0, !PT ;  /* 0x80000061ff607210 */ /* 0x000fe400007fe4ff */
[----:B------:R-:W-:-:S05]  /*6470*/  MOV R97, UR4 ;  /* 0x0000000400617c02 */ /* 0x000fca0008000f00 */
[-C--:B------:R-:W-:Y:S02]  /*6480*/  IMAD R17, R96, R97.reuse, RZ ;  /* 0x0000006160117224 */ /* 0x080fe400078e02ff */
[----:B------:R-:W-:-:S04]  /*6490*/  IMAD.WIDE.U32 R18, R16, R97, R18 ;  /* 0x0000006110127225 */ /* 0x000fc800078e0012 */
[----:B------:R-:W-:Y:S01]  /*64a0*/  IMAD R16, R16, R99, R17 ;  /* 0x0000006310107224 */ /* 0x000fe200078e0211 */
[----:B------:R-:W-:-:S04]  /*64b0*/  MOV R17, R98 ;  /* 0x0000006200117202 */ /* 0x000fc80000000f00 */
[----:B------:R-:W-:Y:S01]  /*64c0*/  IADD3 R19, R16, R19, RZ ;  /* 0x0000001310137210 */ /* 0x000fe20007ffe0ff */
[----:B------:R-:W-:Y:S05]  /*64d0*/  BRA `(.L_x_56) ;  /* 0x00000000005c7947 */ /* 0x000fea0003800000 */
.L_x_55:
[----:B------:R-:W-:Y:S01]  /*64e0*/  ULDC UR4, c[0x0][0x2b0] ;  /* 0x0000ac0000047ab9 */ /* 0x000fe20000000800 */
[----:B--2---:R-:W-:Y:S01]  /*64f0*/  IMAD.MOV.U32 R100, RZ, RZ, RZ ;  /* 0x000000ffff647224 */ /* 0x004fe200078e00ff */
[----:B------:R-:W-:-:S04]  /*6500*/  MOV R97, UR4 ;  /* 0x0000000400617c02 */ /* 0x000fc80008000f00 */
[----:B------:R-:W2:Y:S01]  /*6510*/  I2F.U32.RP R96, R97 ;  /* 0x0000006100607306 */ /* 0x000ea20000209000 */
[----:B------:R-:W-:-:S07]  /*6520*/  ISETP.NE.U32.AND P0, PT, R97, RZ, PT ;  /* 0x000000ff6100720c */ /* 0x000fce0003f05070 */
[----:B--2---:R-:W2:Y:S02]  /*6530*/  MUFU.RCP R19, R96 ;  /* 0x0000006000137308 */ /* 0x004ea40000001000 */
[----:B--2---:R-:W-:-:S06]  /*6540*/  VIADD R19, R19, 0xffffffe ;  /* 0x0ffffffe13137836 */ /* 0x004fcc0000000000 */
[----:B------:R-:W2:Y:S02]  /*6550*/  F2I.FTZ.U32.TRUNC.NTZ R101, R19 ;  /* 0x0000001300657305 */ /* 0x000ea4000021f000 */
[----:B--2---:R-:W-:Y:S01]  /*6560*/  IMAD R17, R101, R97, RZ ;  /* 0x0000006165117224 */ /* 0x004fe200078e02ff */
[----:B------:R-:W-:-:S04]  /*6570*/  MOV R19, RZ ;  /* 0x000000ff00137202 */ /* 0x000fc80000000f00 */
[----:B------:R-:W-:-:S05]  /*6580*/  IADD3 R17, -R17, RZ, RZ ;  /* 0x000000ff11117210 */ /* 0x000fca0007ffe1ff */
[----:B------:R-:W-:-:S06]  /*6590*/  IMAD.HI.U32 R17, R101, R17, R100 ;  /* 0x0000001165117227 */ /* 0x000fcc00078e0064 */
        /* <DEDUP_REMOVED lines=11> */
.L_x_56:
[----:B------:R-:W-:Y:S05]  /*6650*/  BSYNC B0 ;  /* 0x0000000000007941 */ /* 0x000fea0003800000 */
.L_x_54:
[----:B------:R-:W-:Y:S01]  /*6660*/  ULDC.64 UR4, c[0x0][0x210] ;  /* 0x0000840000047ab9 */ /* 0x000fe20000000a00 */
[----:B------:R-:W-:Y:S01]  /*6670*/  VIADD R16, R94, 0x1 ;  /* 0x000000015e107836 */ /* 0x000fe20000000000 */
[----:B------:R-:W-:Y:S01]  /*6680*/  ISETP.GE.AND P3, PT, R113, UR5, PT ;  /* 0x0000000571007c0c */ /* 0x000fe2000bf66270 */
[----:B------:R-:W-:Y:S01]  /*6690*/  BSSY B0, `(.L_x_57) ;  /* 0x0000029000007945 */ /* 0x000fe20003800000 */
[--C-:B------:R-:W-:Y:S02]  /*66a0*/  SHF.R.U64 R18, R18, 0x3, R19.reuse ;  /* 0x0000000312127819 */ /* 0x100fe40000001213 */
[----:B------:R-:W-:Y:S01]  /*66b0*/  ISETP.LT.AND P3, PT, R16, UR4, !P3 ;  /* 0x0000000410007c0c */ /* 0x000fe2000df61270 */
[----:B------:R-:W-:Y:S01]  /*66c0*/  ULDC.64 UR4, c[0x0][0x2b8] ;  /* 0x0000ae0000047ab9 */ /* 0x000fe20000000a00 */
[----:B------:R-:W-:Y:S02]  /*66d0*/  ISETP.GE.U32.AND P0, PT, R17, R18, PT ;  /* 0x000000121100720c */ /* 0x000fe40003f06070 */
[----:B------:R-:W-:-:S02]  /*66e0*/  SHF.R.U32.HI R19, RZ, 0x3, R19 ;  /* 0x00000003ff137819 */ /* 0x000fc40000011613 */
[----:B------:R-:W-:-:S04]  /*66f0*/  SHF.R.S32.HI R16, RZ, 0x1f, R17 ;  /* 0x0000001fff107819 */ /* 0x000fc80000011411 */
[----:B------:R-:W-:Y:S02]  /*6700*/  ISETP.GE.U32.AND.EX P3, PT, R16, R19, P3, P0 ;  /* 0x000000131000720c */ /* 0x000fe40001f66100 */
[----:B------:R-:W-:-:S04]  /*6710*/  IADD3 R18, P0, R118, UR4, RZ ;  /* 0x0000000476127c10 */ /* 0x000fc8000ff1e0ff */
[----:B------:R-:W-:Y:S02]  /*6720*/  IADD3.X R19, R119, UR5, RZ, P0, !PT ;  /* 0x0000000577137c10 */ /* 0x000fe400087fe4ff */
[----:B------:R-:W-:-:S04]  /*6730*/  IADD3 R102, P1, P0, R18, 0x100, -R68 ;  /* 0x0000010012667810 */ /* 0x000fc8000783e844 */
[----:B------:R-:W-:Y:S01]  /*6740*/  IADD3.X R101, R19, RZ, ~R69, P1, P0 ;  /* 0x000000ff13657210 */ /* 0x000fe20000fe0c45 */
[----:B------:R2:W-:Y:S03]  /*6750*/  @P3 STG.E.64 desc[UR14][R18.64], R14 ;  /* 0x0000000e12003986 */ /* 0x0005e6000c101b0e */
[----:B------:R-:W-:-:S04]  /*6760*/  LOP3.LUT R99, R101, R99, RZ, 0xfc, !PT ;  /* 0x0000006365637212 */ /* 0x000fc800078efcff */
[----:B------:R-:W-:-:S13]  /*6770*/  ISETP.NE.U32.AND P0, PT, R99, RZ, PT ;  /* 0x000000ff6300720c */ /* 0x000fda0003f05070 */
[----:B------:R-:W-:Y:S05]  /*6780*/  @!P0 BRA `(.L_x_58) ;  /* 0x0000000000188947 */ /* 0x000fea0003800000 */
[----:B------:R-:W-:Y:S01]  /*6790*/  ULDC.64 UR4, c[0x0][0x2b0] ;  /* 0x0000ac0000047ab9 */ /* 0x000fe20000000a00 */
[----:B------:R-:W-:Y:S01]  /*67a0*/  MOV R98, 0x67e0 ;  /* 0x000067e000627802 */ /* 0x000fe20000000f00 */
[----:B------:R-:W-:Y:S01]  /*67b0*/  IMAD.U32 R100, RZ, RZ, UR4 ;  /* 0x00000004ff647e24 */ /* 0x000fe2000f8e00ff */
[----:B------:R-:W-:Y:S02]  /*67c0*/  MOV R99, UR5 ;  /* 0x0000000500637c02 */ /* 0x000fe40008000f00 */
[----:B-12--5:R-:W-:Y:S05]  /*67d0*/  CALL.REL.NOINC `($__internal_1_$__cuda_sm20_rem_u64) ;  /* 0x0000013800d07944 */ /* 0x026fea0003c00000 */
[----:B------:R-:W-:Y:S05]  /*67e0*/  BRA `(.L_x_59) ;  /* 0x00000000004c7947 */ /* 0x000fea0003800000 */
.L_x_58:
[----:B------:R-:W3:Y:S01]  /*67f0*/  I2F.U32.RP R98, R97 ;  /* 0x0000006100627306 */ /* 0x000ee20000209000 */
[----:B------:R-:W-:Y:S02]  /*6800*/  MOV R100, RZ ;  /* 0x000000ff00647202 */ /* 0x000fe40000000f00 */
[----:B------:R-:W-:-:S05]  /*6810*/  MOV R103, RZ ;  /* 0x000000ff00677202 */ /* 0x000fca0000000f00 */
[----:B---3--:R-:W3:Y:S02]  /*6820*/  MUFU.RCP R96, R98 ;  /* 0x0000006200607308 */ /* 0x008ee40000001000 */
[----:B---3--:R-:W-:-:S06]  /*6830*/  VIADD R96, R96, 0xffffffe ;  /* 0x0ffffffe60607836 */ /* 0x008fcc0000000000 */
[----:B------:R-:W2:Y:S02]  /*6840*/  F2I.FTZ.U32.TRUNC.NTZ R101, R96 ;  /* 0x0000006000657305 */ /* 0x000ea4000021f000 */
[----:B--2---:R-:W-:-:S04]  /*6850*/  IMAD.MOV R14, RZ, RZ, -R101 ;  /* 0x000000ffff0e7224 */ /* 0x004fc800078e0a65 */
        /* <DEDUP_REMOVED lines=12> */
.L_x_59:
[----:B------:R-:W-:Y:S05]  /*6920*/  BSYNC B0 ;  /* 0x0000000000007941 */ /* 0x000fea0003800000 */
.L_x_57:
[----:B------:R-:W-:Y:S01]  /*6930*/  VIADD R15, R113, 0x20 ;  /* 0x00000020710f7836 */ /* 0x000fe20000000000 */
[----:B------:R-:W-:Y:S01]  /*6940*/  ULDC.64 UR4, c[0x0][0x210] ;  /* 0x0000840000047ab9 */ /* 0x000fe20000000a00 */
[----:B------:R-:W-:Y:S01]  /*6950*/  VIADD R14, R94, 0x1 ;  /* 0x000000015e0e7836 */ /* 0x000fe20000000000 */
[--C-:B------:R-:W-:Y:S01]  /*6960*/  SHF.R.U64 R96, R102, 0x3, R103.reuse ;  /* 0x0000000366607819 */ /* 0x100fe20000001267 */
[----:B------:R-:W-:Y:S01]  /*6970*/  ULDC.64 UR6, c[0x0][0x2b8] ;  /* 0x0000ae0000067ab9 */ /* 0x000fe20000000a00 */
[----:B------:R-:W-:Y:S01]  /*6980*/  ISETP.GE.AND P4, PT, R15, UR5, PT ;  /* 0x000000050f007c0c */ /* 0x000fe2000bf86270 */
[----:B------:R-:W-:Y:S01]  /*6990*/  BSSY B0, `(.L_x_60) ;  /* 0x000003d000007945 */ /* 0x000fe20003800000 */
[----:B------:R-:W-:Y:S02]  /*69a0*/  SHF.R.U32.HI R15, RZ, 0x3, R103 ;  /* 0x00000003ff0f7819 */ /* 0x000fe40000011667 */
[----:B------:R-:W-:Y:S02]  /*69b0*/  ISETP.GE.U32.AND P0, PT, R17, R96, PT ;  /* 0x000000601100720c */ /* 0x000fe40003f06070 */
[----:B------:R-:W-:Y:S01]  /*69c0*/  ISETP.LT.AND P4, PT, R14, UR4, !P4 ;  /* 0x000000040e007c0c */ /* 0x000fe2000e781270 */
[----:B------:R-:W-:-:S03]  /*69d0*/  ULDC UR4, c[0x0][0x2b4] ;  /* 0x0000ad0000047ab9 */ /* 0x000fc60000000800 */
[----:B------:R-:W-:Y:S02]  /*69e0*/  ISETP.GE.U32.AND.EX P4, PT, R16, R15, P4, P0 ;  /* 0x0000000f1000720c */ /* 0x000fe40002786100 */
[----:B------:R-:W-:-:S04]  /*69f0*/  IADD3 R15, P0, R118, UR6, RZ ;  /* 0x00000006760f7c10 */ /* 0x000fc8000ff1e0ff */
[----:B------:R-:W-:Y:S02]  /*6a00*/  IADD3 RZ, P3, P1, -R68, UR6, R15 ;  /* 0x0000000644ff7c10 */ /* 0x000fe4000f97e10f */
[----:B------:R-:W-:-:S04]  /*6a10*/  IADD3.X R14, R119, UR7, RZ, P0, !PT ;  /* 0x00000007770e7c10 */ /* 0x000fc800087fe4ff */
[----:B------:R-:W-:Y:S01]  /*6a20*/  IADD3.X R17, ~R69, UR7, R14, P3, P1 ;  /* 0x0000000745117c10 */ /* 0x000fe20009fe250e */
[----:B------:R-:W-:Y:S02]  /*6a30*/  @P4 IMAD.MOV.U32 R96, RZ, RZ, R18 ;  /* 0x000000ffff604224 */ /* 0x000fe400078e0012 */
[----:B------:R-:W-:Y:S02]  /*6a40*/  @P4 IMAD.MOV.U32 R97, RZ, RZ, R19 ;  /* 0x000000ffff614224 */ /* 0x000fe400078e0013 */
[----:B------:R-:W-:-:S03]  /*6a50*/  IMAD.U32 R18, RZ, RZ, UR4 ;  /* 0x00000004ff127e24 */ /* 0x000fc6000f8e00ff */
[----:B------:R2:W-:Y:S02]  /*6a60*/  @P4 STG.E.64 desc[UR14][R96.64+0x100], R4 ;  /* 0x0001000460004986 */ /* 0x0005e4000c101b0e */
[----:B------:R-:W-:-:S04]  /*6a70*/  LOP3.LUT R17, R17, R18, RZ, 0xfc, !PT ;  /* 0x0000001211117212 */ /* 0x000fc800078efcff */
[----:B------:R-:W-:-:S13]  /*6a80*/  ISETP.NE.U32.AND P0, PT, R17, RZ, PT ;  /* 0x000000ff1100720c */ /* 0x000fda0003f05070 */
[----:B------:R-:W-:Y:S05]  /*6a90*/  @!P0 BRA `(.L_x_61) ;  /* 0x0000000000508947 */ /* 0x000fea0003800000 */
[----:B--2---:R-:W-:Y:S01]  /*6aa0*/  IADD3 R4, P1, P0, -R68, UR6, R15 ;  /* 0x0000000644047c10 */ /* 0x004fe2000f83e10f */
[----:B------:R-:W-:Y:S01]  /*6ab0*/  ULDC.64 UR4, c[0x0][0x2b0] ;  /* 0x0000ac0000047ab9 */ /* 0x000fe20000000a00 */
[----:B------:R-:W-:Y:S01]  /*6ac0*/  MOV R102, 0x6b30 ;  /* 0x00006b3000667802 */ /* 0x000fe20000000f00 */
[----:B------:R-:W-:Y:S01]  /*6ad0*/  IMAD.U32 R104, RZ, RZ, UR4 ;  /* 0x00000004ff687e24 */ /* 0x000fe2000f8e00ff */
[----:B------:R-:W-:Y:S01]  /*6ae0*/  IADD3.X R5, ~R69, UR7, R14, P1, P0 ;  /* 0x0000000745057c10 */ /* 0x000fe20008fe050e */
[----:B------:R-:W-:Y:S01]  /*6af0*/  IMAD.U32 R103, RZ, RZ, UR5 ;  /* 0x00000005ff677e24 */ /* 0x000fe2000f8e00ff */
[----:B------:R-:W-:-:S03]  /*6b00*/  MOV R96, R4 ;  /* 0x0000000400607202 */ /* 0x000fc60000000f00 */
[----:B------:R-:W-:Y:S02]  /*6b10*/  IMAD.MOV.U32 R99, RZ, RZ, R5 ;  /* 0x000000ffff637224 */ /* 0x000fe400078e0005 */
[----:B-1---5:R-:W-:Y:S05]  /*6b20*/  CALL.REL.NOINC `($__internal_0_$__cuda_sm20_div_u64) ;  /* 0x0000013000ec7944 */ /* 0x022fea0003c00000 */
[----:B------:R-:W-:Y:S01]  /*6b30*/  IADD3 R15, P0, RZ, -R98, RZ ;  /* 0x80000062ff0f7210 */ /* 0x000fe20007f1e0ff */
[----:B------:R-:W-:Y:S02]  /*6b40*/  ULDC.64 UR4, c[0x0][0x2b0] ;  /* 0x0000ac0000047ab9 */ /* 0x000fe40000000a00 */
[----:B------:R-:W-:Y:S02]  /*6b50*/  MOV R19, UR4 ;  /* 0x0000000400137c02 */ /* 0x000fe40008000f00 */
[----:B------:R-:W-:Y:S02]  /*6b60*/  IADD3.X R14, RZ, ~R97, RZ, P0, !PT ;  /* 0x80000061ff0e7210 */ /* 0x000fe400007fe4ff */
[----:B------:R-:W-:Y:S01]  /*6b70*/  MOV R18, UR5 ;  /* 0x0000000500127c02 */ /* 0x000fe20008000f00 */
[----:B------:R-:W-:-:S04]  /*6b80*/  IMAD.WIDE.U32 R16, R15, R19, R4 ;  /* 0x000000130f107225 */ /* 0x000fc800078e0004 */
[----:B------:R-:W-:-:S04]  /*6b90*/  IMAD R14, R14, R19, RZ ;  /* 0x000000130e0e7224 */ /* 0x000fc800078e02ff */
[----:B------:R-:W-:Y:S01]  /*6ba0*/  IMAD R14, R15, R18, R14 ;  /* 0x000000120f0e7224 */ /* 0x000fe200078e020e */
[----:B------:R-:W-:-:S04]  /*6bb0*/  MOV R15, R98 ;  /* 0x00000062000f7202 */ /* 0x000fc80000000f00 */
[----:B------:R-:W-:Y:S01]  /*6bc0*/  IADD3 R97, R14, R17, RZ ;  /* 0x000000110e617210 */ /* 0x000fe20007ffe0ff */
[----:B------:R-:W-:Y:S05]  /*6bd0*/  BRA `(.L_x_62) ;  /* 0x0000000000607947 */ /* 0x000fea0003800000 */
.L_x_61:
[----:B------:R-:W-:Y:S01]  /*6be0*/  ULDC UR4, c[0x0][0x2b0] ;  /* 0x0000ac0000047ab9 */ /* 0x000fe20000000800 */
[----:B--2---:R-:W-:Y:S01]  /*6bf0*/  IMAD.MOV.U32 R96, RZ, RZ, RZ ;  /* 0x000000ffff607224 */ /* 0x004fe200078e00ff */
[----:B------:R-:W-:Y:S01]  /*6c00*/  IADD3 R16, -R68, UR6, R15 ;  /* 0x0000000644107c10 */ /* 0x000fe2000fffe10f */
[----:B------:R-:W-:-:S04]  /*6c10*/  IMAD.U32 R19, RZ, RZ, UR4 ;  /* 0x00000004ff137e24 */ /* 0x000fc8000f8e00ff */
[----:B------:R-:W2:Y:S01]  /*6c20*/  I2F.U32.RP R17, R19 ;  /* 0x0000001300117306 */ /* 0x000ea20000209000 */
[----:B------:R-:W-:-:S07]  /*6c30*/  ISETP.NE.U32.AND P0, PT, R19, RZ, PT ;  /* 0x000000ff1300720c */ /* 0x000fce0003f05070 */
[----:B--2---:R-:W2:Y:S02]  /*6c40*/  MUFU.RCP R14, R17 ;  /* 0x00000011000e7308 */ /* 0x004ea40000001000 */
[----:B--2---:R-:W-:-:S06]  /*6c50*/  VIADD R14, R14, 0xffffffe ;  /* 0x0ffffffe0e0e7836 */ /* 0x004fcc0000000000 */
[----:B------:R-:W2:Y:S02]  /*6c60*/  F2I.FTZ.U32.TRUNC.NTZ R97, R14 ;  /* 0x0000000e00617305 */ /* 0x000ea4000021f000 */
[----:B--2---:R-:W-:-:S05]  /*6c70*/  IMAD R5, R97, R19, RZ ;  /* 0x0000001361057224 */ /* 0x004fca00078e02ff */
        /* <DEDUP_REMOVED lines=14> */
.L_x_62:
[----:B------:R-:W-:Y:S05]  /*6d60*/  BSYNC B0 ;  /* 0x0000000000007941 */ /* 0x000fea0003800000 */
.L_x_60:
[----:B------:R-:W2:Y:S01]  /*6d70*/  LDC.64 R4, c[0x0][0x2b8] ;  /* 0x0000ae00ff047b82 */ /* 0x000ea20000000a00 */
[----:B------:R-:W-:Y:S01]  /*6d80*/  ULDC.64 UR4, c[0x0][0x210] ;  /* 0x0000840000047ab9 */ /* 0x000fe20000000a00 */
[----:B------:R-:W-:Y:S01]  /*6d90*/  VIADD R14, R94, 0x2 ;  /* 0x000000025e0e7836 */ /* 0x000fe20000000000 */
[----:B------:R-:W-:Y:S01]  /*6da0*/  ISETP.GE.AND P3, PT, R113, UR5, PT ;  /* 0x0000000571007c0c */ /* 0x000fe2000bf66270 */
[----:B------:R-:W-:Y:S01]  /*6db0*/  BSSY B0, `(.L_x_63) ;  /* 0x0000029000007945 */ /* 0x000fe20003800000 */
[--C-:B------:R-:W-:Y:S02]  /*6dc0*/  SHF.R.U64 R16, R16, 0x3, R97.reuse ;  /* 0x0000000310107819 */ /* 0x100fe40000001261 */
[----:B------:R-:W-:Y:S02]  /*6dd0*/  ISETP.LT.AND P3, PT, R14, UR4, !P3 ;  /* 0x000000040e007c0c */ /* 0x000fe4000df61270 */
[----:B------:R-:W-:Y:S02]  /*6de0*/  ISETP.GE.U32.AND P1, PT, R15, R16, PT ;  /* 0x000000100f00720c */ /* 0x000fe40003f26070 */
[----:B------:R-:W-:-:S02]  /*6df0*/  SHF.R.U32.HI R97, RZ, 0x3, R97 ;  /* 0x00000003ff617819 */ /* 0x000fc40000011661 */
[----:B------:R-:W-:-:S04]  /*6e00*/  SHF.R.S32.HI R14, RZ, 0x1f, R15 ;  /* 0x0000001fff0e7819 */ /* 0x000fc8000001140f */
[----:B------:R-:W-:Y:S02]  /*6e10*/  ISETP.GE.U32.AND.EX P3, PT, R14, R97, P3, P1 ;  /* 0x000000610e00720c */ /* 0x000fe40001f66110 */
[----:B--2---:R-:W-:-:S04]  /*6e20*/  IADD3 R17, P0, R118, R4, RZ ;  /* 0x0000000476117210 */ /* 0x004fc80007f1e0ff */
[----:B------:R-:W-:-:S04]  /*6e30*/  IADD3 R16, P1, R4, R17, RZ ;  /* 0x0000001104107210 */ /* 0x000fc80007f3e0ff */
[----:B------:R-:W-:Y:S02]  /*6e40*/  IADD3.X R17, R5, R119, R5, P1, P0 ;  /* 0x0000007705117210 */ /* 0x000fe40000fe0405 */
[----:B------:R-:W-:-:S03]  /*6e50*/  IADD3 R102, P1, P0, R16, 0x100, -R68 ;  /* 0x0000010010667810 */ /* 0x000fc6000783e844 */
[----:B------:R2:W-:Y:S01]  /*6e60*/  @P3 STG.E.64 desc[UR14][R16.64], R12 ;  /* 0x0000000c10003986 */ /* 0x0005e2000c101b0e */
[----:B------:R-:W-:-:S04]  /*6e70*/  IADD3.X R101, R17, RZ, ~R69, P1, P0 ;  /* 0x000000ff11657210 */ /* 0x000fc80000fe0c45 */
        /* <DEDUP_REMOVED lines=9> */
.L_x_64:
[----:B--2---:R-:W2:Y:S01]  /*6f10*/  I2F.U32.RP R13, R19 ;  /* 0x00000013000d7306 */ /* 0x004ea20000209000 */
[----:B------:R-:W-:Y:S02]  /*6f20*/  MOV R96, RZ ;  /* 0x000000ff00607202 */ /* 0x000fe40000000f00 */
[----:B------:R-:W-:-:S05]  /*6f30*/  MOV R103, RZ ;  /* 0x000000ff00677202 */ /* 0x000fca0000000f00 */
[----:B--2---:R-:W2:Y:S02]  /*6f40*/  MUFU.RCP R12, R13 ;  /* 0x0000000d000c7308 */ /* 0x004ea40000001000 */
[----:B--2---:R-:W-:-:S06]  /*6f50*/  VIADD R12, R12, 0xffffffe ;  /* 0x0ffffffe0c0c7836 */ /* 0x004fcc0000000000 */
        /* <DEDUP_REMOVED lines=14> */
.L_x_65:
[----:B------:R-:W-:Y:S05]  /*7040*/  BSYNC B0 ;  /* 0x0000000000007941 */ /* 0x000fea0003800000 */
.L_x_63:
[----:B------:R-:W2:Y:S01]  /*7050*/  LDC.64 R4, c[0x0][0x2b8] ;  /* 0x0000ae00ff047b82 */ /* 0x000ea20000000a00 */
[----:B------:R-:W-:Y:S01]  /*7060*/  VIADD R12, R113, 0x20 ;  /* 0x00000020710c7836 */ /* 0x000fe20000000000 */
[----:B------:R-:W-:Y:S01]  /*7070*/  ULDC.64 UR4, c[0x0][0x210] ;  /* 0x0000840000047ab9 */ /* 0x000fe20000000a00 */
[--C-:B------:R-:W-:Y:S01]  /*7080*/  SHF.R.U64 R18, R102, 0x3, R103.reuse ;  /* 0x0000000366127819 */ /* 0x100fe20000001267 */
[----:B------:R-:W-:Y:S01]  /*7090*/  BSSY B0, `(.L_x_66) ;  /* 0x000003c000007945 */ /* 0x000fe20003800000 */
[----:B------:R-:W-:Y:S02]  /*70a0*/  SHF.R.U32.HI R13, RZ, 0x3, R103 ;  /* 0x00000003ff0d7819 */ /* 0x000fe40000011667 */
[----:B------:R-:W-:Y:S01]  /*70b0*/  ISETP.GE.AND P5, PT, R12, UR5, PT ;  /* 0x000000050c007c0c */ /* 0x000fe2000bfa6270 */
[----:B------:R-:W-:Y:S01]  /*70c0*/  VIADD R12, R94, 0x2 ;  /* 0x000000025e0c7836 */ /* 0x000fe20000000000 */
[----:B------:R-:W-:-:S04]  /*70d0*/  ISETP.GE.U32.AND P0, PT, R15, R18, PT ;  /* 0x000000120f00720c */ /* 0x000fc80003f06070 */
[----:B------:R-:W-:Y:S01]  /*70e0*/  ISETP.LT.AND P5, PT, R12, UR4, !P5 ;  /* 0x000000040c007c0c */ /* 0x000fe2000efa1270 */
[----:B------:R-:W-:-:S03]  /*70f0*/  ULDC UR4, c[0x0][0x2b4] ;  /* 0x0000ad0000047ab9 */ /* 0x000fc60000000800 */
[----:B------:R-:W-:Y:S02]  /*7100*/  ISETP.GE.U32.AND.EX P5, PT, R14, R13, P5, P0 ;  /* 0x0000000d0e00720c */ /* 0x000fe40002fa6100 */
[----:B--2---:R-:W-:-:S04]  /*7110*/  IADD3 R13, P1, R118, R4, RZ ;  /* 0x00000004760d7210 */ /* 0x004fc80007f3e0ff */
[----:B------:R-:W-:-:S07]  /*7120*/  IADD3 R13, P0, R4, R13, RZ ;  /* 0x0000000d040d7210 */ /* 0x000fce0007f1e0ff */
[----:B------:R2:W-:Y:S01]  /*7130*/  @P5 STG.E.64 desc[UR14][R16.64+0x100], R10 ;  /* 0x0001000a10005986 */ /* 0x0005e2000c101b0e */
[----:B------:R-:W-:Y:S01]  /*7140*/  IADD3 R4, P4, P3, -R68, R4, R13 ;  /* 0x0000000444047210 */ /* 0x000fe20007b9e10d */
[----:B------:R-:W-:Y:S01]  /*7150*/  IMAD.U32 R13, RZ, RZ, UR4 ;  /* 0x00000004ff0d7e24 */ /* 0x000fe2000f8e00ff */
[----:B------:R-:W-:-:S04]  /*7160*/  IADD3.X R12, R5, R119, R5, P0, P1 ;  /* 0x00000077050c7210 */ /* 0x000fc800007e2405 */
[----:B------:R-:W-:-:S04]  /*7170*/  IADD3.X R5, ~R69, R5, R12, P4, P3 ;  /* 0x0000000545057210 */ /* 0x000fc800027e650c */
[----:B------:R-:W-:-:S04]  /*7180*/  LOP3.LUT R12, R5, R13, RZ, 0xfc, !PT ;  /* 0x0000000d050c7212 */ /* 0x000fc800078efcff */
[----:B------:R-:W-:-:S13]  /*7190*/  ISETP.NE.U32.AND P0, PT, R12, RZ, PT ;  /* 0x000000ff0c00720c */ /* 0x000fda0003f05070 */
[----:B--2---:R-:W-:Y:S05]  /*71a0*/  @!P0 BRA `(.L_x_67) ;  /* 0x00000000004c8947 */ /* 0x004fea0003800000 */
[----:B------:R-:W-:Y:S01]  /*71b0*/  ULDC.64 UR4, c[0x0][0x2b0] ;  /* 0x0000ac0000047ab9 */ /* 0x000fe20000000a00 */
[----:B------:R-:W-:Y:S01]  /*71c0*/  IMAD.MOV.U32 R96, RZ, RZ, R4 ;  /* 0x000000ffff607224 */ /* 0x000fe200078e0004 */
[----:B------:R-:W-:Y:S01]  /*71d0*/  MOV R103, UR5 ;  /* 0x0000000500677c02 */ /* 0x000fe20008000f00 */
[----:B------:R-:W-:Y:S01]  /*71e0*/  IMAD.U32 R104, RZ, RZ, UR4 ;  /* 0x00000004ff687e24 */ /* 0x000fe2000f8e00ff */
[----:B------:R-:W-:Y:S02]  /*71f0*/  MOV R99, R5 ;  /* 0x0000000500637202 */ /* 0x000fe40000000f00 */
[----:B------:R-:W-:Y:S02]  /*7200*/  MOV R102, 0x7220 ;  /* 0x0000722000667802 */ /* 0x000fe40000000f00 */
[----:B-1---5:R-:W-:Y:S05]  /*7210*/  CALL.REL.NOINC `($__internal_0_$__cuda_sm20_div_u64) ;  /* 0x0000012c00307944 */ /* 0x022fea0003c00000 */
[----:B------:R-:W-:Y:S01]  /*7220*/  IADD3 R10, P0, RZ, -R98, RZ ;  /* 0x80000062ff0a7210 */ /* 0x000fe20007f1e0ff */
[----:B------:R-:W-:Y:S02]  /*7230*/  ULDC.64 UR4, c[0x0][0x2b0] ;  /* 0x0000ac0000047ab9 */ /* 0x000fe40000000a00 */
[----:B------:R-:W-:Y:S02]  /*7240*/  MOV R15, UR4 ;  /* 0x00000004000f7c02 */ /* 0x000fe40008000f00 */
[----:B------:R-:W-:Y:S02]  /*7250*/  IADD3.X R12, RZ, ~R97, RZ, P0, !PT ;  /* 0x80000061ff0c7210 */ /* 0x000fe400007fe4ff */
[----:B------:R-:W-:Y:S01]  /*7260*/  MOV R13, UR5 ;  /* 0x00000005000d7c02 */ /* 0x000fe20008000f00 */
[----:B------:R-:W-:-:S04]  /*7270*/  IMAD.WIDE.U32 R4, R10, R15, R4 ;  /* 0x0000000f0a047225 */ /* 0x000fc800078e0004 */
[----:B------:R-:W-:Y:S01]  /*7280*/  IMAD R11, R12, R15, RZ ;  /* 0x0000000f0c0b7224 */ /* 0x000fe200078e02ff */
[----:B------:R-:W-:-:S03]  /*7290*/  MOV R12, R4 ;  /* 0x00000004000c7202 */ /* 0x000fc60000000f00 */
[----:B------:R-:W-:Y:S02]  /*72a0*/  IMAD R10, R10, R13, R11 ;  /* 0x0000000d0a0a7224 */ /* 0x000fe400078e020b */
[----:B------:R-:W-:Y:S02]  /*72b0*/  IMAD.MOV.U32 R11, RZ, RZ, R98 ;  /* 0x000000ffff0b7224 */ /* 0x000fe400078e0062 */
[----:B------:R-:W-:Y:S01]  /*72c0*/  IMAD.IADD R19, R10, 0x1, R5 ;  /* 0x000000010a137824 */ /* 0x000fe200078e0205 */
[----:B------:R-:W-:Y:S05]  /*72d0*/  BRA `(.L_x_68) ;  /* 0x00000000005c7947 */ /* 0x000fea0003800000 */
.L_x_67:
[----:B------:R-:W-:Y:S01]  /*72e0*/  ULDC UR4, c[0x0][0x2b0] ;  /* 0x0000ac0000047ab9 */ /* 0x000fe20000000800 */
[----:B------:R-:W-:Y:S01]  /*72f0*/  IMAD.MOV.U32 R16, RZ, RZ, RZ ;  /* 0x000000ffff107224 */ /* 0x000fe200078e00ff */
[----:B------:R-:W-:Y:S02]  /*7300*/  MOV R15, UR4 ;  /* 0x00000004000f7c02 */ /* 0x000fe40008000f00 */
[----:B------:R-:W-:Y:S02]  /*7310*/  MOV R19, RZ ;  /* 0x000000ff00137202 */ /* 0x000fe40000000f00 */
[----:B------:R-:W2:Y:S01]  /*7320*/  I2F.U32.RP R14, R15 ;  /* 0x0000000f000e7306 */ /* 0x000ea20000209000 */
[----:B------:R-:W-:-:S07]  /*7330*/  ISETP.NE.U32.AND P0, PT, R15, RZ, PT ;  /* 0x000000ff0f00720c */ /* 0x000fce0003f05070 */
[----:B--2---:R-:W2:Y:S02]  /*7340*/  MUFU.RCP R12, R14 ;  /* 0x0000000e000c7308 */ /* 0x004ea40000001000 */
[----:B--2---:R-:W-:-:S06]  /*7350*/  VIADD R12, R12, 0xffffffe ;  /* 0x0ffffffe0c0c7836 */ /* 0x004fcc0000000000 */
[----:B------:R-:W2:Y:S02]  /*7360*/  F2I.FTZ.U32.TRUNC.NTZ R17, R12 ;  /* 0x0000000c00117305 */ /* 0x000ea4000021f000 */
[----:B--2---:R-:W-:-:S05]  /*7370*/  IMAD R11, R17, R15, RZ ;  /* 0x0000000f110b7224 */ /* 0x004fca00078e02ff */
        /* <DEDUP_REMOVED lines=13> */
.L_x_68:
[----:B------:R-:W-:Y:S05]  /*7450*/  BSYNC B0 ;  /* 0x0000000000007941 */ /* 0x000fea0003800000 */
.L_x_66:
        /* <DEDUP_REMOVED lines=13> */
[----:B------:R-:W-:Y:S02]  /*7530*/  IADD3 R4, P0, R4, R17, RZ ;  /* 0x0000001104047210 */ /* 0x000fe40007f1e0ff */
[----:B------:R-:W-:-:S05]  /*7540*/  IADD3.X R12, R5, R119, R5, P1, P3 ;  /* 0x00000077050c7210 */ /* 0x000fca0000fe6405 */
[----:B------:R-:W-:Y:S01]  /*7550*/  IMAD.X R5, R5, 0x1, R12, P0 ;  /* 0x0000000105057824 */ /* 0x000fe200000e060c */
        /* <DEDUP_REMOVED lines=12> */
.L_x_70:
        /* <DEDUP_REMOVED lines=19> */
.L_x_71:
[----:B------:R-:W-:Y:S05]  /*7750*/  BSYNC B0 ;  /* 0x0000000000007941 */ /* 0x000fea0003800000 */
.L_x_69:
[----:B------:R-:W-:Y:S01]  /*7760*/  VIADD R8, R113, 0x20 ;  /* 0x0000002071087836 */ /* 0x000fe20000000000 */
[----:B------:R-:W-:Y:S01]  /*7770*/  ULDC.64 UR6, c[0x0][0x210] ;  /* 0x0000840000067ab9 */ /* 0x000fe20000000a00 */
[----:B------:R-:W-:Y:S01]  /*7780*/  VIADD R9, R94, 0x3 ;  /* 0x000000035e097836 */ /* 0x000fe20000000000 */
[--C-:B------:R-:W-:Y:S02]  /*7790*/  SHF.R.U64 R12, R102, 0x3, R103.reuse ;  /* 0x00000003660c7819 */ /* 0x100fe40000001267 */
[----:B------:R-:W-:Y:S02]  /*77a0*/  ISETP.GE.AND P1, PT, R8, UR7, PT ;  /* 0x0000000708007c0c */ /* 0x000fe4000bf26270 */
[----:B------:R-:W-:Y:S02]  /*77b0*/  SHF.R.U32.HI R13, RZ, 0x3, R103 ;  /* 0x00000003ff0d7819 */ /* 0x000fe40000011667 */
[----:B------:R-:W-:Y:S02]  /*77c0*/  ISETP.GE.U32.AND P3, PT, R11, R12, PT ;  /* 0x0000000c0b00720c */ /* 0x000fe40003f66070 */
[----:B------:R-:W-:-:S04]  /*77d0*/  ISETP.LT.AND P0, PT, R9, UR6, !P1 ;  /* 0x0000000609007c0c */ /* 0x000fc8000cf01270 */
[----:B------:R-:W-:-:S13]  /*77e0*/  ISETP.GE.U32.AND.EX P0, PT, R10, R13, P0, P3 ;  /* 0x0000000d0a00720c */ /* 0x000fda0000706130 */
[----:B------:R-:W-:Y:S05]  /*77f0*/  @!P0 BRA `(.L_x_72) ;  /* 0x00000000009c8947 */ /* 0x000fea0003800000 */
[----:B------:R2:W-:Y:S01]  /*7800*/  STG.E.64 desc[UR14][R4.64+0x100], R6 ;  /* 0x0001000604007986 */ /* 0x0005e2000c101b0e */
[----:B------:R-:W-:Y:S05]  /*7810*/  BRA `(.L_x_72) ;  /* 0x0000000000947947 */ /* 0x000fea0003800000 */
.L_x_47:
[----:B------:R-:W-:Y:S01]  /*7820*/  ISETP.GE.AND P0, PT, R113, UR7, PT ;  /* 0x0000000771007c0c */ /* 0x000fe2000bf06270 */
[C---:B------:R-:W-:Y:S01]  /*7830*/  VIADD R18, R94.reuse, 0x1 ;  /* 0x000000015e127836 */ /* 0x040fe20000000000 */
[C---:B------:R-:W-:Y:S01]  /*7840*/  ISETP.LT.AND P3, PT, R94.reuse, UR6, !P1 ;  /* 0x000000065e007c0c */ /* 0x040fe2000cf61270 */
[----:B------:R-:W-:Y:S01]  /*7850*/  ULDC.64 UR4, c[0x0][0x2b8] ;  /* 0x0000ae0000047ab9 */ /* 0x000fe20000000a00 */
[----:B------:R-:W-:Y:S01]  /*7860*/  ISETP.LT.AND P4, PT, R94, UR6, !P0 ;  /* 0x000000065e007c0c */ /* 0x000fe2000c781270 */
[----:B------:R-:W-:Y:S01]  /*7870*/  UIADD3 UR10, UP0, UR4, 0x100, URZ ;  /* 0x00000100040a7890 */ /* 0x000fe2000ff1e03f */
[----:B------:R-:W-:-:S03]  /*7880*/  ISETP.LT.AND P5, PT, R18, UR6, !P1 ;  /* 0x0000000612007c0c */ /* 0x000fc6000cfa1270 */
[----:B------:R-:W-:-:S06]  /*7890*/  UIADD3.X UR9, URZ, UR5, URZ, UP0, !UPT ;  /* 0x000000053f097290 */ /* 0x000fcc00087fe43f */
[--C-:B------:R-:W-:Y:S02]  /*78a0*/  @P3 IMAD.MOV.U32 R104, RZ, RZ, R118.reuse ;  /* 0x000000ffff683224 */ /* 0x100fe400078e0076 */
[----:B------:R-:W-:Y:S02]  /*78b0*/  @P4 IMAD.MOV.U32 R98, RZ, RZ, R118 ;  /* 0x000000ffff624224 */ /* 0x000fe400078e0076 */
[--C-:B------:R-:W-:Y:S02]  /*78c0*/  @P4 IMAD.MOV.U32 R99, RZ, RZ, R119.reuse ;  /* 0x000000ffff634224 */ /* 0x100fe400078e0077 */
[----:B------:R-:W-:-:S03]  /*78d0*/  @P3 IMAD.MOV.U32 R105, RZ, RZ, R119 ;  /* 0x000000ffff693224 */ /* 0x000fc600078e0077 */
[----:B------:R1:W-:Y:S01]  /*78e0*/  @P4 STG.E.64 desc[UR14][R98.64], R124 ;  /* 0x0000007c62004986 */ /* 0x0003e2000c101b0e */
[----:B------:R-:W-:Y:S01]  /*78f0*/  ISETP.LT.AND P4, PT, R18, UR6, !P0 ;  /* 0x0000000612007c0c */ /* 0x000fe2000c781270 */
[----:B------:R-:W-:Y:S02]  /*7900*/  VIADD R18, R94, 0x2 ;  /* 0x000000025e127836 */ /* 0x000fe40000000000 */
[----:B------:R2:W-:Y:S01]  /*7910*/  @P3 STG.E.64 desc[UR14][R104.64+0x100], R16 ;  /* 0x0001001068003986 */ /* 0x0005e2000c101b0e */
[----:B------:R-:W-:-:S04]  /*7920*/  IADD3 R100, P3, R118, UR4, RZ ;  /* 0x0000000476647c10 */ /* 0x000fc8000ff7e0ff */
[----:B------:R-:W-:Y:S02]  /*7930*/  IADD3.X R101, R119, UR5, RZ, P3, !PT ;  /* 0x0000000577657c10 */ /* 0x000fe40009ffe4ff */
[----:B------:R-:W-:-:S03]  /*7940*/  IADD3 R102, P3, R118, UR10, RZ ;  /* 0x0000000a76667c10 */ /* 0x000fc6000ff7e0ff */
[----:B------:R3:W-:Y:S01]  /*7950*/  @P4 STG.E.64 desc[UR14][R100.64], R14 ;  /* 0x0000000e64004986 */ /* 0x0007e2000c101b0e */
[----:B------:R-:W-:Y:S02]  /*7960*/  IADD3.X R103, R119, UR9, RZ, P3, !PT ;  /* 0x0000000977677c10 */ /* 0x000fe40009ffe4ff */
[----:B------:R-:W-:Y:S02]  /*7970*/  ISETP.LT.AND P4, PT, R18, UR6, !P0 ;  /* 0x0000000612007c0c */ /* 0x000fe4000c781270 */
[----:B------:R-:W-:Y:S01]  /*7980*/  ISETP.LT.AND P0, PT, R96, UR6, !P0 ;  /* 0x0000000660007c0c */ /* 0x000fe2000c701270 */
[----:B------:R3:W-:Y:S01]  /*7990*/  @P5 STG.E.64 desc[UR14][R102.64], R4 ;  /* 0x0000000466005986 */ /* 0x0007e2000c101b0e */
[C---:B-1----:R-:W-:Y:S02]  /*79a0*/  IADD3 R98, P3, R100.reuse, UR4, RZ ;  /* 0x0000000464627c10 */ /* 0x042fe4000ff7e0ff */
[----:B--2---:R-:W-:Y:S02]  /*79b0*/  IADD3 R16, P5, R100, UR10, RZ ;  /* 0x0000000a64107c10 */ /* 0x004fe4000ffbe0ff */
[----:B------:R-:W-:-:S02]  /*79c0*/  IADD3.X R99, R101, UR5, RZ, P3, !PT ;  /* 0x0000000565637c10 */ /* 0x000fc40009ffe4ff */
[----:B------:R-:W-:Y:S02]  /*79d0*/  ISETP.LT.AND P3, PT, R18, UR6, !P1 ;  /* 0x0000000612007c0c */ /* 0x000fe4000cf61270 */
[----:B------:R-:W-:Y:S01]  /*79e0*/  IADD3.X R17, R101, UR9, RZ, P5, !PT ;  /* 0x0000000965117c10 */ /* 0x000fe2000affe4ff */
[----:B------:R1:W-:Y:S01]  /*79f0*/  @P4 STG.E.64 desc[UR14][R98.64], R12 ;  /* 0x0000000c62004986 */ /* 0x0003e2000c101b0e */
[----:B------:R-:W-:-:S04]  /*7a00*/  IADD3 R18, P5, R98, UR4, RZ ;  /* 0x0000000462127c10 */ /* 0x000fc8000ffbe0ff */
[----:B------:R-:W-:Y:S02]  /*7a10*/  IADD3.X R19, R99, UR5, RZ, P5, !PT ;  /* 0x0000000563137c10 */ /* 0x000fe4000affe4ff */
[----:B---3--:R-:W-:-:S03]  /*7a20*/  IADD3 R14, P5, R98, UR10, RZ ;  /* 0x0000000a620e7c10 */ /* 0x008fc6000ffbe0ff */
[----:B------:R1:W-:Y:S01]  /*7a30*/  @P3 STG.E.64 desc[UR14][R16.64], R10 ;  /* 0x0000000a10003986 */ /* 0x0003e2000c101b0e */
[----:B------:R-:W-:-:S03]  /*7a40*/  IADD3.X R15, R99, UR9, RZ, P5, !PT ;  /* 0x00000009630f7c10 */ /* 0x000fc6000affe4ff */
[----:B------:R1:W-:Y:S04]  /*7a50*/  @P0 STG.E.64 desc[UR14][R18.64], R8 ;  /* 0x0000000812000986 */ /* 0x0003e8000c101b0e */
[----:B------:R1:W-:Y:S02]  /*7a60*/  @P6 STG.E.64 desc[UR14][R14.64], R6 ;  /* 0x000000060e006986 */ /* 0x0003e4000c101b0e */
.L_x_72:
[----:B------:R-:W-:Y:S05]  /*7a70*/  BSYNC B1 ;  /* 0x0000000000017941 */ /* 0x000fea0003800000 */
.L_x_46:
[----:B------:R-:W-:Y:S01]  /*7a80*/  ULDC.64 UR4, c[0x0][0x2d0] ;  /* 0x0000b40000047ab9 */ /* 0x000fe20000000a00 */
[----:B--2---:R-:W-:Y:S01]  /*7a90*/  IADD3 R4, P3, R72, R91, RZ ;  /* 0x0000005b48047210 */ /* 0x004fe20007f7e0ff */
[----:B------:R-:W-:Y:S01]  /*7aa0*/  BSSY B1, `(.L_x_73) ;  /* 0x00001b4000017945 */ /* 0x000fe20003800000 */
[----:B-1----:R-:W-:-:S03]  /*7ab0*/  IADD3 R6, P0, R118, UR4, RZ ;  /* 0x0000000476067c10 */ /* 0x002fc6000ff1e0ff */
[----:B------:R-:W-:Y:S01]  /*7ac0*/  IMAD.X R5, R73, 0x1, R92, P3 ;  /* 0x0000000149057824 */ /* 0x000fe200018e065c */
[----:B------:R-:W-:Y:S01]  /*7ad0*/  IADD3.X R7, R119, UR5, RZ, P0, !PT ;  /* 0x0000000577077c10 */ /* 0x000fe200087fe4ff */
[----:B------:R-:W-:Y:S08]  /*7ae0*/  @P2 BRA `(.L_x_74) ;  /* 0x0000001800282947 */ /* 0x000ff00003800000 */
        /* <DEDUP_REMOVED lines=11> */
[----:B-----5:R-:W-:Y:S05]  /*7ba0*/  CALL.REL.NOINC `($__internal_0_$__cuda_sm20_div_u64) ;  /* 0x0000012000cc7944 */ /* 0x020fea0003c00000 */
        /* <DEDUP_REMOVED lines=8> */
.L_x_76:
        /* <DEDUP_REMOVED lines=8> */
[----:B------:R-:W-:-:S04]  /*7cb0*/  IMAD.HI.U32 R9, R13, R8, R12 ;  /* 0x000000080d097227 */ /* 0x000fc800078e000c */
[----:B------:R-:W-:Y:S02]  /*7cc0*/  IMAD.MOV.U32 R8, RZ, RZ, RZ ;  /* 0x000000ffff087224 */ /* 0x000fe400078e00ff */
        /* <DEDUP_REMOVED lines=11> */
.L_x_77:
[----:B------:R-:W-:Y:S05]  /*7d80*/  BSYNC B0 ;  /* 0x0000000000007941 */ /* 0x000fea0003800000 */
.L_x_75:
[--C-:B------:R-:W-:Y:S01]  /*7d90*/  SHF.R.U64 R14, R12, 0x3, R8.reuse ;  /* 0x000000030c0e7819 */ /* 0x100fe20000001208 */
[----:B------:R-:W-:Y:S01]  /*7da0*/  ULDC.64 UR4, c[0x0][0x210] ;  /* 0x0000840000047ab9 */ /* 0x000fe20000000a00 */
[----:B------:R-:W-:Y:S01]  /*7db0*/  VIADD R12, R94, 0x8 ;  /* 0x000000085e0c7836 */ /* 0x000fe20000000000 */
[----:B------:R-:W-:Y:S02]  /*7dc0*/  ISETP.GE.AND P0, PT, R113, UR5, PT ;  /* 0x0000000571007c0c */ /* 0x000fe4000bf06270 */
[----:B------:R-:W-:Y:S02]  /*7dd0*/  SHF.R.U32.HI R13, RZ, 0x3, R8 ;  /* 0x00000003ff0d7819 */ /* 0x000fe40000011608 */
[----:B------:R-:W-:Y:S02]  /*7de0*/  ISETP.GE.U32.AND P1, PT, R9, R14, PT ;  /* 0x0000000e0900720c */ /* 0x000fe40003f26070 */
[----:B------:R-:W-:Y:S02]  /*7df0*/  SHF.R.S32.HI R8, RZ, 0x1f, R9 ;  /* 0x0000001fff087819 */ /* 0x000fe40000011409 */
[----:B------:R-:W-:-:S04]  /*7e00*/  ISETP.LT.AND P3, PT, R12, UR4, !P0 ;  /* 0x000000040c007c0c */ /* 0x000fc8000c761270 */
[----:B------:R-:W-:-:S13]  /*7e10*/  ISETP.GE.U32.AND.EX P1, PT, R8, R13, P3, P1 ;  /* 0x0000000d0800720c */ /* 0x000fda0001f26110 */
[----:B------:R1:W4:Y:S01]  /*7e20*/  @P1 LDG.E.LTC128B.64 R88, desc[UR14][R4.64] ;  /* 0x0000000e04581981 */ /* 0x000322000c1e1b20 */
[----:B------:R-:W-:Y:S01]  /*7e30*/  IADD3 R102, P1, R10, 0x100, RZ ;  /* 0x000001000a667810 */ /* 0x000fe20007f3e0ff */
[----:B------:R-:W-:Y:S04]  /*7e40*/  BSSY B0, `(.L_x_78) ;  /* 0x000001e000007945 */ /* 0x000fe80003800000 */
[----:B------:R-:W-:Y:S01]  /*7e50*/  IMAD.X R101, RZ, RZ, R11, P1 ;  /* 0x000000ffff657224 */ /* 0x000fe200008e060b */
[----:B------:R-:W-:-:S04]  /*7e60*/  ISETP.GE.AND P1, PT, R12, UR4, PT ;  /* 0x000000040c007c0c */ /* 0x000fc8000bf26270 */
        /* <DEDUP_REMOVED lines=8> */
.L_x_79:
        /* <DEDUP_REMOVED lines=19> */
.L_x_80:
[----:B------:R-:W-:Y:S05]  /*8020*/  BSYNC B0 ;  /* 0x0000000000007941 */ /* 0x000fea0003800000 */
.L_x_78:
[----:B------:R-:W-:Y:S01]  /*8030*/  VIADD R10, R113, 0x20 ;  /* 0x00000020710a7836 */ /* 0x000fe20000000000 */
[--C-:B------:R-:W-:Y:S01]  /*8040*/  SHF.R.U64 R12, R102, 0x3, R103.reuse ;  /* 0x00000003660c7819 */ /* 0x100fe20000001267 */
[----:B------:R-:W-:Y:S01]  /*8050*/  ULDC UR4, c[0x0][0x214] ;  /* 0x0000850000047ab9 */ /* 0x000fe20000000800 */
[----:B------:R-:W-:Y:S02]  /*8060*/  SHF.R.U32.HI R11, RZ, 0x3, R103 ;  /* 0x00000003ff0b7819 */ /* 0x000fe40000011667 */
[----:B------:R-:W-:Y:S02]  /*8070*/  ISETP.GE.U32.AND P3, PT, R9, R12, PT ;  /* 0x0000000c0900720c */ /* 0x000fe40003f66070 */
[----:B------:R-:W-:-:S04]  /*8080*/  ISETP.LT.AND P1, PT, R10, UR4, !P1 ;  /* 0x000000040a007c0c */ /* 0x000fc8000cf21270 */
[----:B------:R-:W-:-:S13]  /*8090*/  ISETP.GE.U32.AND.EX P1, PT, R8, R11, P1, P3 ;  /* 0x0000000b0800720c */ /* 0x000fda0000f26130 */
[----:B------:R-:W-:Y:S02]  /*80a0*/  @P1 IMAD.MOV.U32 R10, RZ, RZ, R4 ;  /* 0x000000ffff0a1224 */ /* 0x000fe400078e0004 */
[----:B------:R-:W-:-:S05]  /*80b0*/  @P1 IMAD.MOV.U32 R11, RZ, RZ, R5 ;  /* 0x000000ffff0b1224 */ /* 0x000fca00078e0005 */
[----:B------:R1:W4:Y:S01]  /*80c0*/  @P1 LDG.E.LTC128B.64 R86, desc[UR14][R10.64+0x100] ;  /* 0x0001000e0a561981 */ /* 0x000322000c1e1b20 */
[----:B------:R-:W-:Y:S01]  /*80d0*/  IADD3 R4, P3, P1, -R2, R4, R70 ;  /* 0x0000000402047210 */ /* 0x000fe2000797e146 */
        /* <DEDUP_REMOVED lines=20> */
.L_x_82:
        /* <DEDUP_REMOVED lines=20> */
.L_x_83:
[----:B------:R-:W-:Y:S05]  /*8360*/  BSYNC B0 ;  /* 0x0000000000007941 */ /* 0x000fea0003800000 */
.L_x_81:
[--C-:B------:R-:W-:Y:S01]  /*8370*/  SHF.R.U64 R10, R4, 0x3, R8.reuse ;  /* 0x00000003040a7819 */ /* 0x100fe20000001208 */
[----:B------:R-:W-:Y:S01]  /*8380*/  VIADD R4, R94, 0x9 ;  /* 0x000000095e047836 */ /* 0x000fe20000000000 */
[----:B------:R-:W-:Y:S01]  /*8390*/  ULDC UR4, c[0x0][0x210] ;  /* 0x0000840000047ab9 */ /* 0x000fe20000000800 */
[----:B------:R-:W-:Y:S02]  /*83a0*/  SHF.R.U32.HI R9, RZ, 0x3, R8 ;  /* 0x00000003ff097819 */ /* 0x000fe40000011608 */
[----:B------:R-:W-:Y:S02]  /*83b0*/  ISETP.GE.U32.AND P3, PT, R5, R10, PT ;  /* 0x0000000a0500720c */ /* 0x000fe40003f66070 */
[----:B------:R-:W-:Y:S02]  /*83c0*/  ISETP.LT.AND P0, PT, R4, UR4, !P0 ;  /* 0x0000000404007c0c */ /* 0x000fe4000c701270 */
[----:B------:R-:W-:-:S04]  /*83d0*/  SHF.R.S32.HI R4, RZ, 0x1f, R5 ;  /* 0x0000001fff047819 */ /* 0x000fc80000011405 */
[----:B------:R-:W-:Y:S02]  /*83e0*/  ISETP.GE.U32.AND.EX P3, PT, R4, R9, P0, P3 ;  /* 0x000000090400720c */ /* 0x000fe40000766130 */
[----:B------:R-:W-:-:S04]  /*83f0*/  IADD3 R8, P1, P0, R70, R91, R72 ;  /* 0x0000005b46087210 */ /* 0x000fc8000783e048 */
[----:B------:R-:W-:-:S07]  /*8400*/  IADD3.X R9, R71, R92, R73, P1, P0 ;  /* 0x0000005c47097210 */ /* 0x000fce0000fe0449 */
        /* <DEDUP_REMOVED lines=12> */
.L_x_85:
        /* <DEDUP_REMOVED lines=19> */
.L_x_86:
[----:B------:R-:W-:Y:S05]  /*8600*/  BSYNC B0 ;  /* 0x0000000000007941 */ /* 0x000fea0003800000 */
.L_x_84:
        /* <DEDUP_REMOVED lines=9> */
[----:B------:R-:W-:Y:S02]  /*86a0*/  @P0 IMAD.MOV.U32 R10, RZ, RZ, R8 ;  /* 0x000000ffff0a0224 */ /* 0x000fe400078e0008 */
[----:B------:R-:W-:-:S05]  /*86b0*/  @P0 IMAD.MOV.U32 R11, RZ, RZ, R9 ;  /* 0x000000ffff0b0224 */ /* 0x000fca00078e0009 */
[----:B------:R1:W4:Y:S01]  /*86c0*/  @P0 LDG.E.LTC128B.64 R82, desc[UR14][R10.64+0x100] ;  /* 0x0001000e0a520981 */ /* 0x000322000c1e1b20 */
[----:B------:R-:W-:Y:S01]  /*86d0*/  IADD3 R5, P1, P0, R70, R91, R72 ;  /* 0x0000005b46057210 */ /* 0x000fe2000783e048 */
[----:B------:R-:W-:Y:S03]  /*86e0*/  BSSY B0, `(.L_x_87) ;  /* 0x000002a000007945 */ /* 0x000fe60003800000 */
[----:B------:R-:W-:Y:S02]  /*86f0*/  IADD3 R4, P4, P3, -R2, R5, R70 ;  /* 0x0000000502047210 */ /* 0x000fe40007b9e146 */
[----:B------:R-:W-:-:S04]  /*8700*/  IADD3.X R8, R71, R92, R73, P1, P0 ;  /* 0x0000005c47087210 */ /* 0x000fc80000fe0449 */
        /* <DEDUP_REMOVED lines=19> */
.L_x_88:
        /* <DEDUP_REMOVED lines=20> */
.L_x_89:
[----:B------:R-:W-:Y:S05]  /*8980*/  BSYNC B0 ;  /* 0x0000000000007941 */ /* 0x000fea0003800000 */
.L_x_87:
[--C-:B------:R-:W-:Y:S01]  /*8990*/  SHF.R.U64 R10, R4, 0x3, R8.reuse ;  /* 0x00000003040a7819 */ /* 0x100fe20000001208 */
[----:B------:R-:W-:Y:S01]  /*89a0*/  ULDC.64 UR4, c[0x0][0x210] ;  /* 0x0000840000047ab9 */ /* 0x000fe20000000a00 */
[----:B------:R-:W-:Y:S01]  /*89b0*/  VIADD R4, R94, 0xa ;  /* 0x0000000a5e047836 */ /* 0x000fe20000000000 */
[----:B------:R-:W-:Y:S02]  /*89c0*/  ISETP.GE.AND P3, PT, R113, UR5, PT ;  /* 0x0000000571007c0c */ /* 0x000fe4000bf66270 */
[----:B------:R-:W-:Y:S02]  /*89d0*/  ISETP.GE.U32.AND P4, PT, R5, R10, PT ;  /* 0x0000000a0500720c */ /* 0x000fe40003f86070 */
[----:B------:R-:W-:Y:S02]  /*89e0*/  ISETP.LT.AND P3, PT, R4, UR4, !P3 ;  /* 0x0000000404007c0c */ /* 0x000fe4000df61270 */
[----:B------:R-:W-:Y:S02]  /*89f0*/  SHF.R.U32.HI R11, RZ, 0x3, R8 ;  /* 0x00000003ff0b7819 */ /* 0x000fe40000011608 */
[----:B------:R-:W-:-:S02]  /*8a00*/  SHF.R.S32.HI R4, RZ, 0x1f, R5 ;  /* 0x0000001fff047819 */ /* 0x000fc40000011405 */
[----:B------:R-:W-:Y:S02]  /*8a10*/  IADD3 R9, P1, P0, R70, R91, R72 ;  /* 0x0000005b46097210 */ /* 0x000fe4000783e048 */
[----:B------:R-:W-:Y:S02]  /*8a20*/  ISETP.GE.U32.AND.EX P4, PT, R4, R11, P3, P4 ;  /* 0x0000000b0400720c */ /* 0x000fe40001f86140 */
[----:B------:R-:W-:Y:S02]  /*8a30*/  IADD3 R8, P3, R70, R9, RZ ;  /* 0x0000000946087210 */ /* 0x000fe40007f7e0ff */
[----:B------:R-:W-:-:S05]  /*8a40*/  IADD3.X R10, R71, R92, R73, P1, P0 ;  /* 0x0000005c470a7210 */ /* 0x000fca0000fe0449 */
[----:B------:R-:W-:-:S05]  /*8a50*/  IMAD.X R9, R71, 0x1, R10, P3 ;  /* 0x0000000147097824 */ /* 0x000fca00018e060a */
        /* <DEDUP_REMOVED lines=12> */
.L_x_91:
        /* <DEDUP_REMOVED lines=19> */
.L_x_92:
[----:B------:R-:W-:Y:S05]  /*8c50*/  BSYNC B0 ;  /* 0x0000000000007941 */ /* 0x000fea0003800000 */
.L_x_90:
        /* <DEDUP_REMOVED lines=12> */
[C---:B------:R-:W-:Y:S01]  /*8d20*/  IADD3 R5, P1, P0, R70.reuse, R91, R72 ;  /* 0x0000005b46057210 */ /* 0x040fe2000783e048 */
[----:B------:R-:W-:Y:S03]  /*8d30*/  BSSY B0, `(.L_x_93) ;  /* 0x000002c000007945 */ /* 0x000fe60003800000 */
[----:B------:R-:W-:Y:S02]  /*8d40*/  IADD3 R5, P4, P3, R70, R5, R70 ;  /* 0x0000000546057210 */ /* 0x000fe40007b9e046 */
[C---:B------:R-:W-:Y:S02]  /*8d50*/  IADD3.X R8, R71.reuse, R92, R73, P1, P0 ;  /* 0x0000005c47087210 */ /* 0x040fe40000fe0449 */
[----:B------:R-:W-:Y:S02]  /*8d60*/  IADD3 R4, P0, -R2, R5, RZ ;  /* 0x0000000502047210 */ /* 0x000fe40007f1e1ff */
[----:B------:R-:W-:-:S05]  /*8d70*/  IADD3.X R8, R71, R8, R71, P4, P3 ;  /* 0x0000000847087210 */ /* 0x000fca00027e6447 */
        /* <DEDUP_REMOVED lines=19> */
.L_x_94:
        /* <DEDUP_REMOVED lines=20> */
.L_x_95:
[----:B------:R-:W-:Y:S05]  /*8ff0*/  BSYNC B0 ;  /* 0x0000000000007941 */ /* 0x000fea0003800000 */
.L_x_93:
        /* <DEDUP_REMOVED lines=10> */
[----:B------:R-:W-:Y:S02]  /*90a0*/  IADD3 R8, P4, P3, R70, R9, R70 ;  /* 0x0000000946087210 */ /* 0x000fe40007b9e046 */
[----:B------:R-:W-:-:S04]  /*90b0*/  IADD3.X R10, R71, R92, R73, P1, P0 ;  /* 0x0000005c470a7210 */ /* 0x000fc80000fe0449 */
[----:B------:R-:W-:-:S05]  /*90c0*/  IADD3.X R9, R71, R10, R71, P4, P3 ;  /* 0x0000000a47097210 */ /* 0x000fca00027e6447 */
        /* <DEDUP_REMOVED lines=12> */
.L_x_97:
        /* <DEDUP_REMOVED lines=19> */
.L_x_98:
[----:B------:R-:W-:Y:S05]  /*92c0*/  BSYNC B0 ;  /* 0x0000000000007941 */ /* 0x000fea0003800000 */
.L_x_96:
        /* <DEDUP_REMOVED lines=10> */
[----:B------:R1:W4:Y:S01]  /*9370*/  LDG.E.LTC128B.64 R74, desc[UR14][R8.64+0x100] ;  /* 0x0001000e084a7981 */ /* 0x000322000c1e1b20 */
[----:B------:R-:W-:Y:S05]  /*9380*/  BRA `(.L_x_99) ;  /* 0x0000000000947947 */ /* 0x000fea0003800000 */
.L_x_74:
[C---:B------:R-:W-:Y:S01]  /*9390*/  VIADD R8, R94.reuse, 0x9 ;  /* 0x000000095e087836 */ /* 0x040fe20000000000 */
[----:B------:R-:W-:Y:S01]  /*93a0*/  ISETP.GE.AND P5, PT, R113, UR7, PT ;  /* 0x0000000771007c0c */ /* 0x000fe2000bfa6270 */
[----:B------:R-:W-:Y:S01]  /*93b0*/  VIADD R9, R94, 0x8 ;  /* 0x000000085e097836 */ /* 0x000fe20000000000 */
[----:B------:R-:W-:Y:S02]  /*93c0*/  IADD3 R16, P0, R70, R4, RZ ;  /* 0x0000000446107210 */ /* 0x000fe40007f1e0ff */
[----:B------:R-:W-:Y:S02]  /*93d0*/  ISETP.LT.AND P4, PT, R8, UR6, !P5 ;  /* 0x0000000608007c0c */ /* 0x000fe4000ef81270 */
[----:B------:R-:W-:Y:S01]  /*93e0*/  IADD3 R12, P3, R70, R16, RZ ;  /* 0x00000010460c7210 */ /* 0x000fe20007f7e0ff */
[----:B------:R-:W-:Y:S01]  /*93f0*/  IMAD.X R17, R71, 0x1, R5, P0 ;  /* 0x0000000147117824 */ /* 0x000fe200000e0605 */
[C---:B------:R-:W-:Y:S01]  /*9400*/  ISETP.LT.AND P0, PT, R9.reuse, UR6, !P5 ;  /* 0x0000000609007c0c */ /* 0x040fe2000ef01270 */
[----:B------:R-:W-:Y:S01]  /*9410*/  VIADD R10, R94, 0xa ;  /* 0x0000000a5e0a7836 */ /* 0x000fe20000000000 */
[----:B------:R-:W-:Y:S01]  /*9420*/  ISETP.LT.AND P6, PT, R9, UR6, !P1 ;  /* 0x0000000609007c0c */ /* 0x000fe2000cfc1270 */
[----:B------:R-:W-:-:S06]  /*9430*/  IMAD.X R13, R71, 0x1, R17, P3 ;  /* 0x00000001470d7824 */ /* 0x000fcc00018e0611 */
[----:B------:R1:W4:Y:S01]  /*9440*/  @P4 LDG.E.LTC128B.64 R84, desc[UR14][R16.64] ;  /* 0x0000000e10544981 */ /* 0x000322000c1e1b20 */
[----:B------:R-:W-:Y:S01]  /*9450*/  IADD3 R11, P4, R70, 0x100, RZ ;  /* 0x00000100460b7810 */ /* 0x000fe20007f9e0ff */
[----:B------:R-:W-:Y:S02]  /*9460*/  VIADD R96, R94, 0xb ;  /* 0x0000000b5e607836 */ /* 0x000fe40000000000 */
[----:B------:R2:W4:Y:S01]  /*9470*/  @P0 LDG.E.LTC128B.64 R88, desc[UR14][R4.64] ;  /* 0x0000000e04580981 */ /* 0x000522000c1e1b20 */
[----:B------:R-:W-:Y:S01]  /*9480*/  IADD3 R14, P3, R11, R16, RZ ;  /* 0x000000100b0e7210 */ /* 0x000fe20007f7e0ff */
[----:B------:R-:W-:Y:S01]  /*9490*/  IMAD.X R9, RZ, RZ, R71, P4 ;  /* 0x000000ffff097224 */ /* 0x000fe200020e0647 */
[----:B------:R-:W-:-:S03]  /*94a0*/  ISETP.LT.AND P4, PT, R10, UR6, !P5 ;  /* 0x000000060a007c0c */ /* 0x000fc6000ef81270 */
[----:B------:R-:W-:Y:S01]  /*94b0*/  IMAD.X R15, R9, 0x1, R17, P3 ;  /* 0x00000001090f7824 */ /* 0x000fe200018e0611 */
[----:B------:R-:W-:Y:S02]  /*94c0*/  ISETP.LT.AND P3, PT, R10, UR6, !P1 ;  /* 0x000000060a007c0c */ /* 0x000fe4000cf61270 */
[----:B------:R-:W-:Y:S02]  /*94d0*/  ISETP.LT.AND P0, PT, R8, UR6, !P1 ;  /* 0x0000000608007c0c */ /* 0x000fe4000cf01270 */
[----:B------:R-:W-:-:S05]  /*94e0*/  ISETP.LT.AND P5, PT, R96, UR6, !P5 ;  /* 0x0000000660007c0c */ /* 0x000fca000efa1270 */
[----:B------:R3:W4:Y:S04]  /*94f0*/  @P4 LDG.E.LTC128B.64 R80, desc[UR14][R12.64] ;  /* 0x0000000e0c504981 */ /* 0x000728000c1e1b20 */
[----:B------:R3:W4:Y:S01]  /*9500*/  @P3 LDG.E.LTC128B.64 R78, desc[UR14][R14.64] ;  /* 0x0000000e0e4e3981 */ /* 0x000722000c1e1b20 */
[----:B-1----:R-:W-:Y:S02]  /*9510*/  @P6 IMAD.MOV.U32 R16, RZ, RZ, R4 ;  /* 0x000000ffff106224 */ /* 0x002fe400078e0004 */
[----:B------:R-:W-:Y:S01]  /*9520*/  @P6 IMAD.MOV.U32 R17, RZ, RZ, R5 ;  /* 0x000000ffff116224 */ /* 0x000fe200078e0005 */
[----:B--2---:R-:W-:-:S04]  /*9530*/  IADD3 R4, P3, R11, R4, RZ ;  /* 0x000000040b047210 */ /* 0x004fc80007f7e0ff */
[----:B------:R3:W4:Y:S01]  /*9540*/  @P6 LDG.E.LTC128B.64 R86, desc[UR14][R16.64+0x100] ;  /* 0x0001000e10566981 */ /* 0x000722000c1e1b20 */
[----:B------:R-:W-:Y:S01]  /*9550*/  ISETP.LT.AND P6, PT, R96, UR6, !P1 ;  /* 0x0000000660007c0c */ /* 0x000fe2000cfc1270 */
[----:B------:R-:W-:Y:S01]  /*9560*/  IMAD.X R5, R9, 0x1, R5, P3 ;  /* 0x0000000109057824 */ /* 0x000fe200018e0605 */
[----:B------:R-:W-:Y:S02]  /*9570*/  IADD3 R8, P3, R12, R11, RZ ;  /* 0x0000000b0c087210 */ /* 0x000fe40007f7e0ff */
[----:B------:R-:W-:Y:S02]  /*9580*/  IADD3 R10, P4, R70, R12, RZ ;  /* 0x0000000c460a7210 */ /* 0x000fe40007f9e0ff */
[----:B------:R3:W4:Y:S01]  /*9590*/  @P0 LDG.E.LTC128B.64 R82, desc[UR14][R4.64] ;  /* 0x0000000e04520981 */ /* 0x000722000c1e1b20 */
[----:B------:R-:W-:Y:S02]  /*95a0*/  IMAD.X R9, R13, 0x1, R9, P3 ;  /* 0x000000010d097824 */ /* 0x000fe400018e0609 */
[----:B------:R-:W-:-:S04]  /*95b0*/  IMAD.X R11, R71, 0x1, R13, P4 ;  /* 0x00000001470b7824 */ /* 0x000fc800020e060d */
[----:B------:R3:W4:Y:S04]  /*95c0*/  @P6 LDG.E.LTC128B.64 R74, desc[UR14][R8.64] ;  /* 0x0000000e084a6981 */ /* 0x000728000c1e1b20 */
[----:B------:R3:W4:Y:S02]  /*95d0*/  @P5 LDG.E.LTC128B.64 R76, desc[UR14][R10.64] ;  /* 0x0000000e0a4c5981 */ /* 0x000724000c1e1b20 */
.L_x_99:
[----:B------:R-:W-:Y:S05]  /*95e0*/  BSYNC B1 ;  /* 0x0000000000017941 */ /* 0x000fea0003800000 */
.L_x_73:
[----:B------:R-:W-:Y:S06]  /*95f0*/  BAR.SYNC.DEFER_BLOCKING 0x0 ;  /* 0x0000000000007b1d */ /* 0x000fec0000010000 */
[----:B------:R-:W-:Y:S01]  /*9600*/  BSSY B1, `(.L_x_100) ;  /* 0x00001dd000017945 */ /* 0x000fe20003800000 */
[----:B------:R-:W-:-:S04]  /*9610*/  DEPBAR.LE SB5, 0x8 ;  /* 0x0000d2000000791a */ /* 0x000fc80000000000 */
[----:B------:R-:W-:Y:S04]  /*9620*/  STS.128 [R95], R32 ;  /* 0x000000205f007388 */ /* 0x000fe80000000c00 */
[----:B------:R-:W-:Y:S04]  /*9630*/  STS.128 [R95+0x40], R28 ;  /* 0x0000401c5f007388 */ /* 0x000fe80000000c00 */
[----:B------:R-:W-:Y:S04]  /*9640*/  STS.128 [R95+0x80], R24 ;  /* 0x000080185f007388 */ /* 0x000fe80000000c00 */
[----:B------:R-:W-:Y:S01]  /*9650*/  STS.128 [R95+0xc0], R20 ;  /* 0x0000c0145f007388 */ /* 0x000fe20000000c00 */
[----:B------:R-:W-:Y:S06]  /*9660*/  BAR.SYNC.DEFER_BLOCKING 0x0 ;  /* 0x0000000000007b1d */ /* 0x000fec0000010000 */
[----:B------:R-:W2:Y:S04]  /*9670*/  LDS.64 R98, [R93+UR8] ;  /* 0x000000085d627984 */ /* 0x000ea80008000a00 */
[----:B---3--:R-:W3:Y:S04]  /*9680*/  LDS.64 R4, [R93+UR8+0x100] ;  /* 0x000100085d047984 */ /* 0x008ee80008000a00 */
[----:B------:R-:W3:Y:S04]  /*9690*/  LDS.64 R18, [R93+UR8+0x220] ;  /* 0x000220085d127984 */ /* 0x000ee80008000a00 */
[----:B------:R-:W3:Y:S04]  /*96a0*/  LDS.64 R16, [R93+UR8+0x320] ;  /* 0x000320085d107984 */ /* 0x000ee80008000a00 */
[----:B------:R-:W3:Y:S04]  /*96b0*/  LDS.64 R14, [R93+UR8+0x440] ;  /* 0x000440085d0e7984 */ /* 0x000ee80008000a00 */
[----:B------:R-:W3:Y:S04]  /*96c0*/  LDS.64 R12, [R93+UR8+0x540] ;  /* 0x000540085d0c7984 */ /* 0x000ee80008000a00 */
[----:B------:R-:W3:Y:S04]  /*96d0*/  LDS.64 R10, [R93+UR8+0x660] ;  /* 0x000660085d0a7984 */ /* 0x000ee80008000a00 */
[----:B-1----:R-:W1:Y:S01]  /*96e0*/  LDS.64 R8, [R93+UR8+0x760] ;  /* 0x000760085d087984 */ /* 0x002e620008000a00 */
[----:B--2---:R-:W-:-:S02]  /*96f0*/  DMUL R24, R98, R116 ;  /* 0x0000007462187228 */ /* 0x004fc40000000000 */
[-C--:B---3--:R-:W-:Y:S01]  /*9700*/  DMUL R20, R4, R116.reuse ;  /* 0x0000007404147228 */ /* 0x088fe20000000000 */
[----:B------:R-:W-:Y:S01]  /*9710*/  IADD3 R4, R94, 0x10, RZ ;  /* 0x000000105e047810 */ /* 0x000fe20007ffe0ff */
[----:B------:R-:W-:-:S04]  /*9720*/  DMUL R18, R18, R116 ;  /* 0x0000007412127228 */ /* 0x000fc80000000000 */
[----:B----4-:R-:W-:Y:S02]  /*9730*/  DFMA R24, R88, R114, R24 ;  /* 0x000000725818722b */ /* 0x010fe40000000018 */
[----:B------:R-:W-:Y:S02]  /*9740*/  DMUL R16, R16, R116 ;  /* 0x0000007410107228 */ /* 0x000fe40000000000 */
[----:B------:R-:W-:Y:S02]  /*9750*/  DFMA R20, R86, R114, R20 ;  /* 0x000000725614722b */ /* 0x000fe40000000014 */
[----:B------:R-:W-:Y:S02]  /*9760*/  DMUL R14, R14, R116 ;  /* 0x000000740e0e7228 */ /* 0x000fe40000000000 */
[----:B------:R-:W-:Y:S02]  /*9770*/  DFMA R18, R84, R114, R18 ;  /* 0x000000725412722b */ /* 0x000fe40000000012 */
[----:B------:R-:W-:-:S02]  /*9780*/  DMUL R12, R12, R116 ;  /* 0x000000740c0c7228 */ /* 0x000fc40000000000 */
[----:B------:R-:W-:Y:S02]  /*9790*/  DFMA R16, R82, R114, R16 ;  /* 0x000000725210722b */ /* 0x000fe40000000010 */
[----:B------:R-:W-:Y:S02]  /*97a0*/  DMUL R10, R10, R116 ;  /* 0x000000740a0a7228 */ /* 0x000fe40000000000 */
[----:B------:R-:W-:Y:S02]  /*97b0*/  DFMA R14, R80, R114, R14 ;  /* 0x00000072500e722b */ /* 0x000fe4000000000e */
[----:B-1----:R-:W-:Y:S02]  /*97c0*/  DMUL R8, R8, R116 ;  /* 0x0000007408087228 */ /* 0x002fe40000000000 */
[-C--:B------:R-:W-:Y:S02]  /*97d0*/  DFMA R12, R78, R114.reuse, R12 ;  /* 0x000000724e0c722b */ /* 0x080fe4000000000c */
[----:B------:R-:W-:-:S04]  /*97e0*/  DFMA R10, R76, R114, R10 ;  /* 0x000000724c0a722b */ /* 0x000fc8000000000a */
[----:B------:R-:W-:Y:S01]  /*97f0*/  DFMA R8, R74, R114, R8 ;  /* 0x000000724a08722b */ /* 0x000fe20000000008 */
[----:B------:R-:W-:Y:S10]  /*9800*/  @P2 BRA `(.L_x_101) ;  /* 0x0000001800682947 */ /* 0x000ff40003800000 */
[----:B------:R-:W-:Y:S01]  /*9810*/  IADD3 R26, P0, -R68, R6, RZ ;  /* 0x00000006441a7210 */ /* 0x000fe20007f1e1ff */
[----:B------:R-:W-:Y:S01]  /*9820*/  ULDC UR4, c[0x0][0x2b4] ;  /* 0x0000ad0000047ab9 */ /* 0x000fe20000000800 */
[----:B------:R-:W-:Y:S01]  /*9830*/  BSSY B0, `(.L_x_102) ;  /* 0x0000030000007945 */ /* 0x000fe20003800000 */
[----:B------:R-:W-:Y:S02]  /*9840*/  IMAD.U32 R31, RZ, RZ, UR4 ;  /* 0x00000004ff1f7e24 */ /* 0x000fe4000f8e00ff */
[----:B------:R-:W-:-:S05]  /*9850*/  IMAD.X R27, R7, 0x1, ~R69, P0 ;  /* 0x00000001071b7824 */ /* 0x000fca00000e0e45 */
        /* <DEDUP_REMOVED lines=12> */
[----:B------:R-:W-:Y:S01]  /*9920*/  IMAD.MOV.U32 R23, RZ, RZ, R98 ;  /* 0x000000ffff177224 */ /* 0x000fe200078e0062 */
[----:B------:R-:W-:Y:S02]  /*9930*/  MOV R29, UR4 ;  /* 0x00000004001d7c02 */ /* 0x000fe40008000f00 */
[----:B------:R-:W-:Y:S02]  /*9940*/  IADD3.X R28, RZ, ~R97, RZ, P0, !PT ;  /* 0x80000061ff1c7210 */ /* 0x000fe400007fe4ff */
[----:B------:R-:W-:Y:S01]  /*9950*/  MOV R31, UR5 ;  /* 0x00000005001f7c02 */ /* 0x000fe20008000f00 */
[----:B------:R-:W-:-:S04]  /*9960*/  IMAD.WIDE.U32 R32, R22, R29, R26 ;  /* 0x0000001d16207225 */ /* 0x000fc800078e001a */
[----:B------:R-:W-:Y:S01]  /*9970*/  IMAD R5, R28, R29, RZ ;  /* 0x0000001d1c057224 */ /* 0x000fe200078e02ff */
[----:B------:R-:W-:-:S03]  /*9980*/  MOV R28, R32 ;  /* 0x00000020001c7202 */ /* 0x000fc60000000f00 */
[----:B------:R-:W-:-:S04]  /*9990*/  IMAD R5, R22, R31, R5 ;  /* 0x0000001f16057224 */ /* 0x000fc800078e0205 */
[----:B------:R-:W-:Y:S01]  /*99a0*/  IMAD.IADD R22, R5, 0x1, R33 ;  /* 0x0000000105167824 */ /* 0x000fe200078e0221 */
[----:B------:R-:W-:Y:S05]  /*99b0*/  BRA `(.L_x_104) ;  /* 0x00000000005c7947 */ /* 0x000fea0003800000 */
.L_x_103:
        /* <DEDUP_REMOVED lines=17> */
[----:B------:R-:W-:Y:S02]  /*9ad0*/  ISETP.GE.U32.AND P1, PT, R22, R29, PT ;  /* 0x0000001d1600720c */ /* 0x000fe40003f26070 */
[----:B------:R-:W-:-:S11]  /*9ae0*/  MOV R22, RZ ;  /* 0x000000ff00167202 */ /* 0x000fd60000000f00 */
[----:B------:R-:W-:Y:S01]  /*9af0*/  @P1 VIADD R23, R23, 0x1 ;  /* 0x0000000117171836 */ /* 0x000fe20000000000 */
[----:B------:R-:W-:-:S04]  /*9b00*/  @!P0 LOP3.LUT R23, RZ, R29, RZ, 0x33, !PT ;  /* 0x0000001dff178212 */ /* 0x000fc800078e33ff */
[----:B------:R-:W-:-:S05]  /*9b10*/  IADD3 R28, -R23, RZ, RZ ;  /* 0x000000ff171c7210 */ /* 0x000fca0007ffe1ff */
[----:B------:R-:W-:Y:S02]  /*9b20*/  IMAD R28, R29, R28, R26 ;  /* 0x0000001c1d1c7224 */ /* 0x000fe400078e021a */
.L_x_104:
[----:B------:R-:W-:Y:S05]  /*9b30*/  BSYNC B0 ;  /* 0x0000000000007941 */ /* 0x000fea0003800000 */
.L_x_102:
[----:B------:R-:W-:Y:S01]  /*9b40*/  ULDC.64 UR4, c[0x0][0x210] ;  /* 0x0000840000047ab9 */ /* 0x000fe20000000a00 */
[----:B------:R-:W-:Y:S01]  /*9b50*/  VIADD R5, R94, 0x8 ;  /* 0x000000085e057836 */ /* 0x000fe20000000000 */
[--C-:B------:R-:W-:Y:S01]  /*9b60*/  SHF.R.U64 R28, R28, 0x3, R22.reuse ;  /* 0x000000031c1c7819 */ /* 0x100fe20000001216 */
[----:B------:R-:W-:Y:S01]  /*9b70*/  BSSY B0, `(.L_x_105) ;  /* 0x0000026000007945 */ /* 0x000fe20003800000 */
[----:B------:R-:W-:Y:S02]  /*9b80*/  ISETP.GE.AND P1, PT, R113, UR5, PT ;  /* 0x0000000571007c0c */ /* 0x000fe4000bf26270 */
[----:B------:R-:W-:Y:S02]  /*9b90*/  SHF.R.U32.HI R33, RZ, 0x3, R22 ;  /* 0x00000003ff217819 */ /* 0x000fe40000011616 */
[----:B------:R-:W-:Y:S02]  /*9ba0*/  ISETP.GE.U32.AND P3, PT, R23, R28, PT ;  /* 0x0000001c1700720c */ /* 0x000fe40003f66070 */
[----:B------:R-:W-:-:S02]  /*9bb0*/  ISETP.LT.AND P0, PT, R5, UR4, !P1 ;  /* 0x0000000405007c0c */ /* 0x000fc4000cf01270 */
        /* <DEDUP_REMOVED lines=14> */
.L_x_106:
[----:B------:R-:W2:Y:S01]  /*9ca0*/  I2F.U32.RP R27, R29 ;  /* 0x0000001d001b7306 */ /* 0x000ea20000209000 */
[----:B------:R-:W-:Y:S02]  /*9cb0*/  MOV R30, RZ ;  /* 0x000000ff001e7202 */ /* 0x000fe40000000f00 */
[----:B------:R-:W-:-:S05]  /*9cc0*/  MOV R103, RZ ;  /* 0x000000ff00677202 */ /* 0x000fca0000000f00 */
[----:B--2---:R-:W2:Y:S02]  /*9cd0*/  MUFU.RCP R26, R27 ;  /* 0x0000001b001a7308 */ /* 0x004ea40000001000 */
[----:B--2---:R-:W-:-:S06]  /*9ce0*/  VIADD R26, R26, 0xffffffe ;  /* 0x0ffffffe1a1a7836 */ /* 0x004fcc0000000000 */
        /* <DEDUP_REMOVED lines=14> */
.L_x_107:
[----:B------:R-:W-:Y:S05]  /*9dd0*/  BSYNC B0 ;  /* 0x0000000000007941 */ /* 0x000fea0003800000 */
.L_x_105:
[----:B------:R-:W-:Y:S01]  /*9de0*/  VIADD R24, R113, 0x20 ;  /* 0x0000002071187836 */ /* 0x000fe20000000000 */
[----:B------:R-:W-:Y:S01]  /*9df0*/  ULDC.64 UR4, c[0x0][0x210] ;  /* 0x0000840000047ab9 */ /* 0x000fe20000000a00 */
[--C-:B------:R-:W-:Y:S01]  /*9e00*/  SHF.R.U64 R26, R102, 0x3, R103.reuse ;  /* 0x00000003661a7819 */ /* 0x100fe20000001267 */
[----:B------:R-:W-:Y:S01]  /*9e10*/  BSSY B0, `(.L_x_108) ;  /* 0x000003b000007945 */ /* 0x000fe20003800000 */
[----:B------:R-:W-:Y:S02]  /*9e20*/  SHF.R.U32.HI R25, RZ, 0x3, R103 ;  /* 0x00000003ff197819 */ /* 0x000fe40000011667 */
[----:B------:R-:W-:Y:S02]  /*9e30*/  ISETP.GE.AND P0, PT, R24, UR5, PT ;  /* 0x0000000518007c0c */ /* 0x000fe4000bf06270 */
[----:B------:R-:W-:Y:S02]  /*9e40*/  ISETP.GE.U32.AND P3, PT, R23, R26, PT ;  /* 0x0000001a1700720c */ /* 0x000fe40003f66070 */
[----:B------:R-:W-:Y:S01]  /*9e50*/  ISETP.LT.AND P4, PT, R5, UR4, !P0 ;  /* 0x0000000405007c0c */ /* 0x000fe2000c781270 */
[----:B------:R-:W-:-:S03]  /*9e60*/  ULDC.64 UR4, c[0x0][0x2b8] ;  /* 0x0000ae0000047ab9 */ /* 0x000fc60000000a00 */
[----:B------:R-:W-:Y:S02]  /*9e70*/  ISETP.GE.U32.AND.EX P4, PT, R22, R25, P4, P3 ;  /* 0x000000191600720c */ /* 0x000fe40002786130 */
[----:B------:R-:W-:Y:S01]  /*9e80*/  IADD3 R22, P3, R6, UR4, RZ ;  /* 0x0000000406167c10 */ /* 0x000fe2000ff7e0ff */
[----:B------:R-:W-:Y:S02]  /*9e90*/  ULDC UR4, c[0x0][0x2b4] ;  /* 0x0000ad0000047ab9 */ /* 0x000fe40000000800 */
[----:B------:R-:W-:Y:S01]  /*9ea0*/  IMAD.U32 R29, RZ, RZ, UR4 ;  /* 0x00000004ff1d7e24 */ /* 0x000fe2000f8e00ff */
[----:B------:R-:W-:Y:S02]  /*9eb0*/  IADD3.X R23, R7, UR5, RZ, P3, !PT ;  /* 0x0000000507177c10 */ /* 0x000fe40009ffe4ff */
[----:B------:R-:W-:-:S05]  /*9ec0*/  IADD3 R24, P3, -R68, R22, RZ ;  /* 0x0000001644187210 */ /* 0x000fca0007f7e1ff */
[----:B------:R-:W-:Y:S01]  /*9ed0*/  IMAD.X R25, R23, 0x1, ~R69, P3 ;  /* 0x0000000117197824 */ /* 0x000fe200018e0e45 */
[----:B------:R1:W-:Y:S04]  /*9ee0*/  @P4 STG.E.64 desc[UR14][R6.64+0x100], R20 ;  /* 0x0001001406004986 */ /* 0x0003e8000c101b0e */
        /* <DEDUP_REMOVED lines=22> */
.L_x_109:
[----:B------:R-:W-:Y:S01]  /*a050*/  ULDC UR4, c[0x0][0x2b0] ;  /* 0x0000ac0000047ab9 */ /* 0x000fe20000000800 */
[----:B------:R-:W-:Y:S01]  /*a060*/  IMAD.MOV.U32 R30, RZ, RZ, RZ ;  /* 0x000000ffff1e7224 */ /* 0x000fe200078e00ff */
[----:B------:R-:W-:-:S04]  /*a070*/  MOV R27, UR4 ;  /* 0x00000004001b7c02 */ /* 0x000fc80008000f00 */
[----:B------:R-:W2:Y:S01]  /*a080*/  I2F.U32.RP R28, R27 ;  /* 0x0000001b001c7306 */ /* 0x000ea20000209000 */
[----:B------:R-:W-:-:S07]  /*a090*/  ISETP.NE.U32.AND P3, PT, R27, RZ, PT ;  /* 0x000000ff1b00720c */ /* 0x000fce0003f65070 */
[----:B--2---:R-:W2:Y:S02]  /*a0a0*/  MUFU.RCP R26, R28 ;  /* 0x0000001c001a7308 */ /* 0x004ea40000001000 */
[----:B--2---:R-:W-:-:S06]  /*a0b0*/  VIADD R26, R26, 0xffffffe ;  /* 0x0ffffffe1a1a7836 */ /* 0x004fcc0000000000 */
        /* <DEDUP_REMOVED lines=16> */
.L_x_110:
[----:B------:R-:W-:Y:S05]  /*a1c0*/  BSYNC B0 ;  /* 0x0000000000007941 */ /* 0x000fea0003800000 */
.L_x_108:
[----:B------:R-:W-:Y:S01]  /*a1d0*/  VIADD R5, R94, 0x9 ;  /* 0x000000095e057836 */ /* 0x000fe20000000000 */
[--C-:B------:R-:W-:Y:S01]  /*a1e0*/  SHF.R.U64 R26, R26, 0x3, R20.reuse ;  /* 0x000000031a1a7819 */ /* 0x100fe20000001214 */
[----:B------:R-:W-:Y:S01]  /*a1f0*/  ULDC UR4, c[0x0][0x210] ;  /* 0x0000840000047ab9 */ /* 0x000fe20000000800 */
[----:B------:R-:W-:Y:S01]  /*a200*/  SHF.R.U32.HI R31, RZ, 0x3, R20 ;  /* 0x00000003ff1f7819 */ /* 0x000fe20000011614 */
[----:B------:R-:W-:Y:S01]  /*a210*/  BSSY B0, `(.L_x_111) ;  /* 0x0000024000007945 */ /* 0x000fe20003800000 */
[----:B------:R-:W-:Y:S02]  /*a220*/  ISETP.GE.U32.AND P4, PT, R21, R26, PT ;  /* 0x0000001a1500720c */ /* 0x000fe40003f86070 */
[----:B------:R-:W-:Y:S02]  /*a230*/  SHF.R.S32.HI R20, RZ, 0x1f, R21 ;  /* 0x0000001fff147819 */ /* 0x000fe40000011415 */
[----:B------:R-:W-:-:S04]  /*a240*/  ISETP.LT.AND P3, PT, R5, UR4, !P1 ;  /* 0x0000000405007c0c */ /* 0x000fc8000cf61270 */
        /* <DEDUP_REMOVED lines=13> */
.L_x_112:
        /* <DEDUP_REMOVED lines=19> */
.L_x_113:
[----:B------:R-:W-:Y:S05]  /*a450*/  BSYNC B0 ;  /* 0x0000000000007941 */ /* 0x000fea0003800000 */
.L_x_111:
[--C-:B------:R-:W-:Y:S01]  /*a460*/  SHF.R.U64 R18, R102, 0x3, R103.reuse ;  /* 0x0000000366127819 */ /* 0x100fe20000001267 */
[----:B------:R-:W-:Y:S01]  /*a470*/  ULDC UR4, c[0x0][0x210] ;  /* 0x0000840000047ab9 */ /* 0x000fe20000000800 */
[----:B------:R-:W-:Y:S01]  /*a480*/  SHF.R.U32.HI R19, RZ, 0x3, R103 ;  /* 0x00000003ff137819 */ /* 0x000fe20000011667 */
[----:B------:R-:W-:Y:S01]  /*a490*/  BSSY B0, `(.L_x_114) ;  /* 0x0000039000007945 */ /* 0x000fe20003800000 */
        /* <DEDUP_REMOVED lines=33> */
.L_x_115:
[----:B------:R-:W-:Y:S01]  /*a6b0*/  ULDC UR4, c[0x0][0x2b0] ;  /* 0x0000ac0000047ab9 */ /* 0x000fe20000000800 */
[----:B------:R-:W-:Y:S01]  /*a6c0*/  IMAD.MOV.U32 R26, RZ, RZ, RZ ;  /* 0x000000ffff1a7224 */ /* 0x000fe200078e00ff */
[----:B-1----:R-:W-:-:S04]  /*a6d0*/  MOV R23, UR4 ;  /* 0x0000000400177c02 */ /* 0x002fc80008000f00 */
        /* <DEDUP_REMOVED lines=20> */
.L_x_116:
[----:B------:R-:W-:Y:S05]  /*a820*/  BSYNC B0 ;  /* 0x0000000000007941 */ /* 0x000fea0003800000 */
.L_x_114:
        /* <DEDUP_REMOVED lines=21> */
.L_x_118:
        /* <DEDUP_REMOVED lines=19> */
.L_x_119:
[----:B------:R-:W-:Y:S05]  /*aab0*/  BSYNC B0 ;  /* 0x0000000000007941 */ /* 0x000fea0003800000 */
.L_x_117:
        /* <DEDUP_REMOVED lines=37> */
.L_x_121:
        /* <DEDUP_REMOVED lines=23> */
.L_x_122:
[----:B------:R-:W-:Y:S05]  /*ae80*/  BSYNC B0 ;  /* 0x0000000000007941 */ /* 0x000fea0003800000 */
.L_x_120:
        /* <DEDUP_REMOVED lines=21> */
.L_x_124:
        /* <DEDUP_REMOVED lines=19> */
.L_x_125:
[----:B------:R-:W-:Y:S05]  /*b110*/  BSYNC B0 ;  /* 0x0000000000007941 */ /* 0x000fea0003800000 */
.L_x_123:
[--C-:B------:R-:W-:Y:S01]  /*b120*/  SHF.R.U64 R10, R102, 0x3, R103.reuse ;  /* 0x00000003660a7819 */ /* 0x100fe20000001267 */
[----:B------:R-:W-:Y:S01]  /*b130*/  ULDC UR6, c[0x0][0x210] ;  /* 0x0000840000067ab9 */ /* 0x000fe20000000800 */
[----:B------:R-:W-:Y:S02]  /*b140*/  SHF.R.U32.HI R11, RZ, 0x3, R103 ;  /* 0x00000003ff0b7819 */ /* 0x000fe40000011667 */
[----:B------:R-:W-:Y:S02]  /*b150*/  ISETP.GE.U32.AND P1, PT, R13, R10, PT ;  /* 0x0000000a0d00720c */ /* 0x000fe40003f26070 */
[----:B------:R-:W-:-:S04]  /*b160*/  ISETP.LT.AND P0, PT, R5, UR6, !P0 ;  /* 0x0000000605007c0c */ /* 0x000fc8000c701270 */
[----:B------:R-:W-:-:S13]  /*b170*/  ISETP.GE.U32.AND.EX P0, PT, R12, R11, P0, P1 ;  /* 0x0000000b0c00720c */ /* 0x000fda0000706110 */
[----:B------:R-:W-:Y:S05]  /*b180*/  @!P0 BRA `(.L_x_126) ;  /* 0x0000000000908947 */ /* 0x000fea0003800000 */
[----:B------:R1:W-:Y:S01]  /*b190*/  STG.E.64 desc[UR14][R14.64+0x100], R8 ;  /* 0x000100080e007986 */ /* 0x0003e2000c101b0e */
[----:B------:R-:W-:Y:S05]  /*b1a0*/  BRA `(.L_x_126) ;  /* 0x0000000000887947 */ /* 0x000fea0003800000 */
.L_x_101:
[C---:B------:R-:W-:Y:S01]  /*b1b0*/  VIADD R5, R94.reuse, 0x8 ;  /* 0x000000085e057836 */ /* 0x040fe20000000000 */
[----:B------:R-:W-:Y:S01]  /*b1c0*/  ISETP.GE.AND P0, PT, R113, UR7, PT ;  /* 0x0000000771007c0c */ /* 0x000fe2000bf06270 */
[----:B------:R-:W-:Y:S02]  /*b1d0*/  ULDC.64 UR4, c[0x0][0x2b8] ;  /* 0x0000ae0000047ab9 */ /* 0x000fe40000000a00 */
[----:B------:R-:W-:Y:S01]  /*b1e0*/  UIADD3 UR9, UP0, UR4, 0x100, URZ ;  /* 0x0000010004097890 */ /* 0x000fe2000ff1e03f */
[C---:B------:R-:W-:Y:S02]  /*b1f0*/  ISETP.LT.AND P4, PT, R5.reuse, UR6, !P0 ;  /* 0x0000000605007c0c */ /* 0x040fe4000c781270 */
[----:B------:R-:W-:Y:S01]  /*b200*/  ISETP.LT.AND P3, PT, R5, UR6, !P1 ;  /* 0x0000000605007c0c */ /* 0x000fe2000cf61270 */
[----:B------:R-:W-:Y:S01]  /*b210*/  VIADD R5, R94, 0x9 ;  /* 0x000000095e057836 */ /* 0x000fe20000000000 */
[----:B------:R-:W-:-:S04]  /*b220*/  UIADD3.X UR7, URZ, UR5, URZ, UP0, !UPT ;  /* 0x000000053f077290 */ /* 0x000fc800087fe43f */
[----:B------:R-:W-:-:S05]  /*b230*/  ISETP.LT.AND P5, PT, R5, UR6, !P0 ;  /* 0x0000000605007c0c */ /* 0x000fca000c7a1270 */
[----:B------:R1:W-:Y:S01]  /*b240*/  @P4 STG.E.64 desc[UR14][R6.64], R24 ;  /* 0x0000001806004986 */ /* 0x0003e2000c101b0e */
[----:B------:R-:W-:Y:S01]  /*b250*/  ISETP.LT.AND P4, PT, R5, UR6, !P1 ;  /* 0x0000000605007c0c */ /* 0x000fe2000cf81270 */
[----:B------:R-:W-:Y:S02]  /*b260*/  VIADD R5, R94, 0xa ;  /* 0x0000000a5e057836 */ /* 0x000fe40000000000 */
[----:B------:R2:W-:Y:S01]  /*b270*/  @P3 STG.E.64 desc[UR14][R6.64+0x100], R20 ;  /* 0x0001001406003986 */ /* 0x0005e2000c101b0e */
[C---:B------:R-:W-:Y:S02]  /*b280*/  IADD3 R22, P3, R6.reuse, UR4, RZ ;  /* 0x0000000406167c10 */ /* 0x040fe4000ff7e0ff */
[----:B------:R-:W-:Y:S02]  /*b290*/  ISETP.LT.AND P1, PT, R5, UR6, !P1 ;  /* 0x0000000605007c0c */ /* 0x000fe4000cf21270 */
        /* <DEDUP_REMOVED lines=10> */
[----:B------:R-:W-:Y:S02]  /*b340*/  IADD3.X R21, R23, UR5, RZ, P5, !PT ;  /* 0x0000000517157c10 */ /* 0x000fe4000affe4ff */
[C---:B------:R-:W-:Y:S02]  /*b350*/  IADD3 R30, P5, R20.reuse, UR4, RZ ;  /* 0x00000004141e7c10 */ /* 0x040fe4000ffbe0ff */
[----:B------:R-:W-:Y:S01]  /*b360*/  IADD3 R28, P4, R20, UR9, RZ ;  /* 0x00000009141c7c10 */ /* 0x000fe2000ff9e0ff */
[----:B------:R3:W-:Y:S01]  /*b370*/  @P3 STG.E.64 desc[UR14][R20.64], R14 ;  /* 0x0000000e14003986 */ /* 0x0007e2000c101b0e */
[C---:B------:R-:W-:Y:S02]  /*b380*/  IADD3.X R31, R21.reuse, UR5, RZ, P5, !PT ;  /* 0x00000005151f7c10 */ /* 0x040fe4000affe4ff */
[----:B------:R-:W-:Y:S01]  /*b390*/  IADD3.X R29, R21, UR7, RZ, P4, !PT ;  /* 0x00000007151d7c10 */ /* 0x000fe2000a7fe4ff */
[----:B------:R3:W-:Y:S04]  /*b3a0*/  @P1 STG.E.64 desc[UR14][R24.64], R12 ;  /* 0x0000000c18001986 */ /* 0x0007e8000c101b0e */
[----:B------:R3:W-:Y:S04]  /*b3b0*/  @P0 STG.E.64 desc[UR14][R30.64], R10 ;  /* 0x0000000a1e000986 */ /* 0x0007e8000c101b0e */
[----:B------:R3:W-:Y:S02]  /*b3c0*/  @P6 STG.E.64 desc[UR14][R28.64], R8 ;  /* 0x000000081c006986 */ /* 0x0007e4000c101b0e */
.L_x_126:
[----:B------:R-:W-:Y:S05]  /*b3d0*/  BSYNC B1 ;  /* 0x0000000000017941 */ /* 0x000fea0003800000 */
.L_x_100:
[----:B------:R-:W-:Y:S01]  /*b3e0*/  ULDC.64 UR4, c[0x0][0x2d0] ;  /* 0x0000b40000047ab9 */ /* 0x000fe20000000a00 */
[----:B-1-3--:R-:W-:Y:S01]  /*b3f0*/  LEA R8, P1, R72, R91, 0x1 ;  /* 0x0000005b48087211 */ /* 0x00afe200078208ff */
[----:B------:R-:W-:Y:S01]  /*b400*/  BSSY B1, `(.L_x_127) ;  /* 0x00001a3000017945 */ /* 0x000fe20003800000 */
[----:B------:R-:W-:Y:S02]  /*b410*/  IADD3 R6, P0, R6, UR4, RZ ;  /* 0x0000000406067c10 */ /* 0x000fe4000ff1e0ff */
[----:B------:R-:W-:Y:S02]  /*b420*/  LEA.HI.X R9, R72, R92, R73, 0x1, P1 ;  /* 0x0000005c48097211 */ /* 0x000fe400008f0c49 */
        /* <DEDUP_REMOVED lines=22> */
.L_x_130:
[----:B------:R-:W1:Y:S01]  /*b590*/  I2F.U32.RP R14, R90 ;  /* 0x0000005a000e7306 */ /* 0x000e620000209000 */
[----:B------:R-:W-:Y:S01]  /*b5a0*/  IMAD.MOV.U32 R10, RZ, RZ, RZ ;  /* 0x000000ffff0a7224 */ /* 0x000fe200078e00ff */
[----:B------:R-:W-:-:S06]  /*b5b0*/  ISETP.NE.U32.AND P0, PT, R90, RZ, PT ;  /* 0x000000ff5a00720c */ /* 0x000fcc0003f05070 */
[----:B-1----:R-:W1:Y:S02]  /*b5c0*/  MUFU.RCP R11, R14 ;  /* 0x0000000e000b7308 */ /* 0x002e640000001000 */
[----:B-1----:R-:W-:-:S06]  /*b5d0*/  IADD3 R11, R11, 0xffffffe, RZ ;  /* 0x0ffffffe0b0b7810 */ /* 0x002fcc0007ffe0ff */
[----:B------:R-:W1:Y:S02]  /*b5e0*/  F2I.FTZ.U32.TRUNC.NTZ R11, R11 ;  /* 0x0000000b000b7305 */ /* 0x000e64000021f000 */
[----:B-1----:R-:W-:-:S05]  /*b5f0*/  IADD3 R5, RZ, -R11, RZ ;  /* 0x8000000bff057210 */ /* 0x002fca0007ffe0ff */
        /* <DEDUP_REMOVED lines=14> */
.L_x_131:
[----:B------:R-:W-:Y:S05]  /*b6e0*/  BSYNC B0 ;  /* 0x0000000000007941 */ /* 0x000fea0003800000 */
.L_x_129:
[----:B------:R-:W-:Y:S01]  /*b6f0*/  ULDC.64 UR4, c[0x0][0x210] ;  /* 0x0000840000047ab9 */ /* 0x000fe20000000a00 */
[--C-:B------:R-:W-:Y:S02]  /*b700*/  SHF.R.U64 R11, R14, 0x3, R5.reuse ;  /* 0x000000030e0b7819 */ /* 0x100fe40000001205 */
[----:B------:R-:W-:Y:S02]  /*b710*/  ISETP.GE.AND P1, PT, R113, UR5, PT ;  /* 0x0000000571007c0c */ /* 0x000fe4000bf26270 */
[----:B------:R-:W-:Y:S02]  /*b720*/  SHF.R.U32.HI R14, RZ, 0x3, R5 ;  /* 0x00000003ff0e7819 */ /* 0x000fe40000011605 */
[----:B------:R-:W-:Y:S02]  /*b730*/  ISETP.GE.U32.AND P0, PT, R10, R11, PT ;  /* 0x0000000b0a00720c */ /* 0x000fe40003f06070 */
[----:B------:R-:W-:Y:S02]  /*b740*/  ISETP.LT.AND P3, PT, R4, UR4, !P1 ;  /* 0x0000000404007c0c */ /* 0x000fe4000cf61270 */
[----:B------:R-:W-:-:S04]  /*b750*/  SHF.R.S32.HI R5, RZ, 0x1f, R10 ;  /* 0x0000001fff057819 */ /* 0x000fc8000001140a */
[----:B------:R-:W-:-:S13]  /*b760*/  ISETP.GE.U32.AND.EX P0, PT, R5, R14, P3, P0 ;  /* 0x0000000e0500720c */ /* 0x000fda0001f06100 */
        /* <DEDUP_REMOVED lines=12> */
.L_x_133:
        /* <DEDUP_REMOVED lines=19> */
.L_x_134:
[----:B------:R-:W-:Y:S05]  /*b960*/  BSYNC B0 ;  /* 0x0000000000007941 */ /* 0x000fea0003800000 */
.L_x_132:
[----:B------:R-:W-:Y:S01]  /*b970*/  VIADD R11, R113, 0x20 ;  /* 0x00000020710b7836 */ /* 0x000fe20000000000 */
[----:B------:R-:W-:Y:S01]  /*b980*/  ULDC.64 UR4, c[0x0][0x210] ;  /* 0x0000840000047ab9 */ /* 0x000fe20000000a00 */
[--C-:B------:R-:W-:Y:S02]  /*b990*/  SHF.R.U64 R13, R102, 0x3, R103.reuse ;  /* 0x00000003660d7819 */ /* 0x100fe40000001267 */
[----:B------:R-:W-:Y:S02]  /*b9a0*/  SHF.R.U32.HI R12, RZ, 0x3, R103 ;  /* 0x00000003ff0c7819 */ /* 0x000fe40000011667 */
[----:B------:R-:W-:Y:S02]  /*b9b0*/  ISETP.GE.AND P0, PT, R11, UR5, PT ;  /* 0x000000050b007c0c */ /* 0x000fe4000bf06270 */
[----:B------:R-:W-:Y:S02]  /*b9c0*/  ISETP.GE.U32.AND P3, PT, R10, R13, PT ;  /* 0x0000000d0a00720c */ /* 0x000fe40003f66070 */
[----:B------:R-:W-:-:S04]  /*b9d0*/  ISETP.LT.AND P4, PT, R4, UR4, !P0 ;  /* 0x0000000404007c0c */ /* 0x000fc8000c781270 */
[----:B------:R-:W-:-:S13]  /*b9e0*/  ISETP.GE.U32.AND.EX P3, PT, R5, R12, P4, P3 ;  /* 0x0000000c0500720c */ /* 0x000fda0002766130 */
[----:B------:R-:W-:Y:S02]  /*b9f0*/  @P3 IMAD.MOV.U32 R10, RZ, RZ, R8 ;  /* 0x000000ffff0a3224 */ /* 0x000fe400078e0008 */
[----:B------:R-:W-:-:S05]  /*ba00*/  @P3 IMAD.MOV.U32 R11, RZ, RZ, R9 ;  /* 0x000000ffff0b3224 */ /* 0x000fca00078e0009 */
[----:B------:R1:W4:Y:S01]  /*ba10*/  @P3 LDG.E.LTC128B.64 R86, desc[UR14][R10.64+0x100] ;  /* 0x0001000e0a563981 */ /* 0x000322000c1e1b20 */
[----:B------:R-:W-:Y:S01]  /*ba20*/  IADD3 R8, P3, R70, R8, RZ ;  /* 0x0000000846087210 */ /* 0x000fe20007f7e0ff */
[----:B------:R-:W-:Y:S04]  /*ba30*/  BSSY B0, `(.L_x_135) ;  /* 0x000002b000007945 */ /* 0x000fe80003800000 */
[----:B------:R-:W-:Y:S01]  /*ba40*/  IMAD.X R9, R71, 0x1, R9, P3 ;  /* 0x0000000147097824 */ /* 0x000fe200018e0609 */
[----:B------:R-:W-:-:S05]  /*ba50*/  IADD3 R12, P3, -R2, R8, RZ ;  /* 0x00000008020c7210 */ /* 0x000fca0007f7e1ff */
        /* <DEDUP_REMOVED lines=10> */
[-C--:B------:R-:W-:Y:S02]  /*bb00*/  IADD3 R5, P3, RZ, -R98.reuse, RZ ;  /* 0x80000062ff057210 */ /* 0x080fe40007f7e0ff */
[----:B------:R-:W-:Y:S02]  /*bb10*/  MOV R11, R98 ;  /* 0x00000062000b7202 */ /* 0x000fe40000000f00 */
[----:B------:R-:W-:Y:S01]  /*bb20*/  IADD3.X R97, RZ, ~R97, RZ, P3, !PT ;  /* 0x80000061ff617210 */ /* 0x000fe20001ffe4ff */
[----:B------:R-:W-:-:S04]  /*bb30*/  IMAD.WIDE.U32 R14, R90, R5, R12 ;  /* 0x000000055a0e7225 */ /* 0x000fc800078e000c */
[----:B------:R-:W-:-:S04]  /*bb40*/  IMAD R10, R97, R90, RZ ;  /* 0x0000005a610a7224 */ /* 0x000fc800078e02ff */
[----:B------:R-:W-:Y:S01]  /*bb50*/  IMAD R5, R0, R5, R10 ;  /* 0x0000000500057224 */ /* 0x000fe200078e020a */
[----:B------:R-:W-:-:S04]  /*bb60*/  MOV R10, R14 ;  /* 0x0000000e000a7202 */ /* 0x000fc80000000f00 */
[----:B------:R-:W-:Y:S01]  /*bb70*/  IADD3 R5, R5, R15, RZ ;  /* 0x0000000f05057210 */ /* 0x000fe20007ffe0ff */
[----:B------:R-:W-:Y:S05]  /*bb80*/  BRA `(.L_x_137) ;  /* 0x0000000000547947 */ /* 0x000fea0003800000 */
.L_x_136:
        /* <DEDUP_REMOVED lines=21> */
.L_x_137:
[----:B------:R-:W-:Y:S05]  /*bce0*/  BSYNC B0 ;  /* 0x0000000000007941 */ /* 0x000fea0003800000 */
.L_x_135:
[--C-:B------:R-:W-:Y:S01]  /*bcf0*/  SHF.R.U64 R14, R10, 0x3, R5.reuse ;  /* 0x000000030a0e7819 */ /* 0x100fe20000001205 */
[----:B------:R-:W-:Y:S01]  /*bd00*/  VIADD R10, R94, 0x11 ;  /* 0x000000115e0a7836 */ /* 0x000fe20000000000 */
[----:B------:R-:W-:Y:S02]  /*bd10*/  ULDC UR4, c[0x0][0x210] ;  /* 0x0000840000047ab9 */ /* 0x000fe40000000800 */
[----:B------:R-:W-:Y:S02]  /*bd20*/  ISETP.GE.U32.AND P3, PT, R11, R14, PT ;  /* 0x0000000e0b00720c */ /* 0x000fe40003f66070 */
[----:B------:R-:W-:Y:S02]  /*bd30*/  SHF.R.U32.HI R14, RZ, 0x3, R5 ;  /* 0x00000003ff0e7819 */ /* 0x000fe40000011605 */
[----:B------:R-:W-:Y:S02]  /*bd40*/  SHF.R.S32.HI R5, RZ, 0x1f, R11 ;  /* 0x0000001fff057819 */ /* 0x000fe4000001140b */
[----:B------:R-:W-:-:S04]  /*bd50*/  ISETP.LT.AND P4, PT, R10, UR4, !P1 ;  /* 0x000000040a007c0c */ /* 0x000fc8000cf81270 */
        /* <DEDUP_REMOVED lines=13> */
.L_x_139:
        /* <DEDUP_REMOVED lines=19> */
.L_x_140:
[----:B------:R-:W-:Y:S05]  /*bf60*/  BSYNC B0 ;  /* 0x0000000000007941 */ /* 0x000fea0003800000 */
.L_x_138:
        /* <DEDUP_REMOVED lines=32> */
.L_x_142:
        /* <DEDUP_REMOVED lines=21> */
.L_x_143:
[----:B------:R-:W-:Y:S05]  /*c2c0*/  BSYNC B0 ;  /* 0x0000000000007941 */ /* 0x000fea0003800000 */
.L_x_141:
        /* <DEDUP_REMOVED lines=20> */
.L_x_145:
        /* <DEDUP_REMOVED lines=19> */
.L_x_146:
[----:B------:R-:W-:Y:S05]  /*c540*/  BSYNC B0 ;  /* 0x0000000000007941 */ /* 0x000fea0003800000 */
.L_x_144:
        /* <DEDUP_REMOVED lines=32> */
.L_x_148:
        /* <DEDUP_REMOVED lines=21> */
.L_x_149:
[----:B------:R-:W-:Y:S05]  /*c8a0*/  BSYNC B0 ;  /* 0x0000000000007941 */ /* 0x000fea0003800000 */
.L_x_147:
        /* <DEDUP_REMOVED lines=20> */
.L_x_151:
        /* <DEDUP_REMOVED lines=19> */
.L_x_152:
[----:B------:R-:W-:Y:S05]  /*cb20*/  BSYNC B0 ;  /* 0x0000000000007941 */ /* 0x000fea0003800000 */
.L_x_150:
[--C-:B------:R-:W-:Y:S01]  /*cb30*/  SHF.R.U64 R14, R102, 0x3, R103.reuse ;  /* 0x00000003660e7819 */ /* 0x100fe20000001267 */
[----:B------:R-:W-:Y:S01]  /*cb40*/  ULDC UR6, c[0x0][0x210] ;  /* 0x0000840000067ab9 */ /* 0x000fe20000000800 */
[----:B------:R-:W-:Y:S02]  /*cb50*/  SHF.R.U32.HI R12, RZ, 0x3, R103 ;  /* 0x00000003ff0c7819 */ /* 0x000fe40000011667 */
[----:B------:R-:W-:Y:S02]  /*cb60*/  ISETP.GE.U32.AND P1, PT, R11, R14, PT ;  /* 0x0000000e0b00720c */ /* 0x000fe40003f26070 */
[----:B------:R-:W-:-:S04]  /*cb70*/  ISETP.LT.AND P6, PT, R10, UR6, !P0 ;  /* 0x000000060a007c0c */ /* 0x000fc8000c7c1270 */
[----:B------:R-:W-:-:S13]  /*cb80*/  ISETP.GE.U32.AND.EX P1, PT, R5, R12, P6, P1 ;  /* 0x0000000c0500720c */ /* 0x000fda0003726110 */
[----:B------:R-:W-:Y:S05]  /*cb90*/  @!P1 BRA `(.L_x_153) ;  /* 0x0000000000a49947 */ /* 0x000fea0003800000 */
[----:B------:R1:W4:Y:S01]  /*cba0*/  LDG.E.LTC128B.64 R74, desc[UR14][R8.64+0x100] ;  /* 0x0001000e084a7981 */ /* 0x000322000c1e1b20 */
[----:B------:R-:W-:Y:S05]  /*cbb0*/  BRA `(.L_x_153) ;  /* 0x00000000009c7947 */ /* 0x000fea0003800000 */
.L_x_128:
[C---:B------:R-:W-:Y:S01]  /*cbc0*/  VIADD R5, R113.reuse, 0x20 ;  /* 0x0000002071057836 */ /* 0x040fe20000000000 */
[----:B------:R-:W-:Y:S02]  /*cbd0*/  ULDC UR4, c[0x0][0x214] ;  /* 0x0000850000047ab9 */ /* 0x000fe40000000800 */
[----:B------:R-:W-:Y:S02]  /*cbe0*/  ISETP.GE.AND P5, PT, R113, UR4, PT ;  /* 0x0000000471007c0c */ /* 0x000fe4000bfa6270 */
[----:B------:R-:W-:Y:S01]  /*cbf0*/  ISETP.GE.AND P6, PT, R5, UR4, PT ;  /* 0x0000000405007c0c */ /* 0x000fe2000bfc6270 */
[----:B------:R-:W-:Y:S01]  /*cc00*/  VIADD R5, R94, 0x11 ;  /* 0x000000115e057836 */ /* 0x000fe20000000000 */
[C---:B------:R-:W-:Y:S02]  /*cc10*/  ISETP.LT.AND P0, PT, R4.reuse, UR6, !P5 ;  /* 0x0000000604007c0c */ /* 0x040fe4000ef01270 */
[----:B------:R-:W-:Y:S02]  /*cc20*/  ISETP.LT.AND P3, PT, R4, UR6, !P6 ;  /* 0x0000000604007c0c */ /* 0x000fe4000f761270 */
[----:B------:R-:W-:-:S02]  /*cc30*/  IADD3 R11, P1, R70, 0x100, RZ ;  /* 0x00000100460b7810 */ /* 0x000fc40007f3e0ff */
[----:B------:R-:W-:-:S07]  /*cc40*/  ISETP.LT.AND P4, PT, R5, UR6, !P5 ;  /* 0x0000000605007c0c */ /* 0x000fce000ef81270 */
[----:B------:R1:W4:Y:S01]  /*cc50*/  @P0 LDG.E.LTC128B.64 R88, desc[UR14][R8.64] ;  /* 0x0000000e08580981 */ /* 0x000322000c1e1b20 */
[----:B------:R-:W-:Y:S01]  /*cc60*/  ISETP.LT.AND P0, PT, R5, UR6, !P6 ;  /* 0x0000000605007c0c */ /* 0x000fe2000f701270 */
[----:B------:R-:W-:Y:S02]  /*cc70*/  @P3 IMAD.MOV.U32 R14, RZ, RZ, R8 ;  /* 0x000000ffff0e3224 */ /* 0x000fe400078e0008 */
[----:B------:R-:W-:Y:S02]  /*cc80*/  @P3 IMAD.MOV.U32 R15, RZ, RZ, R9 ;  /* 0x000000ffff0f3224 */ /* 0x000fe400078e0009 */
[----:B------:R-:W-:-:S03]  /*cc90*/  IMAD.X R5, RZ, RZ, R71, P1 ;  /* 0x000000ffff057224 */ /* 0x000fc600008e0647 */
[----:B------:R2:W4:Y:S01]  /*cca0*/  @P3 LDG.E.LTC128B.64 R86, desc[UR14][R14.64+0x100] ;  /* 0x0001000e0e563981 */ /* 0x000522000c1e1b20 */
[-C--:B------:R-:W-:Y:S02]  /*ccb0*/  IADD3 R16, P3, R11, R8.reuse, RZ ;  /* 0x000000080b107210 */ /* 0x080fe40007f7e0ff */
[----:B------:R-:W-:-:S03]  /*ccc0*/  IADD3 R12, P1, R70, R8, RZ ;  /* 0x00000008460c7210 */ /* 0x000fc60007f3e0ff */
[--C-:B------:R-:W-:Y:S02]  /*ccd0*/  IMAD.X R17, R5, 0x1, R9.reuse, P3 ;  /* 0x0000000105117824 */ /* 0x100fe400018e0609 */
[----:B------:R-:W-:-:S03]  /*cce0*/  IMAD.X R13, R71, 0x1, R9, P1 ;  /* 0x00000001470d7824 */ /* 0x000fc600008e0609 */
[----:B------:R3:W4:Y:S04]  /*ccf0*/  @P0 LDG.E.LTC128B.64 R82, desc[UR14][R16.64] ;  /* 0x0000000e10520981 */ /* 0x000728000c1e1b20 */
[----:B------:R3:W4:Y:S01]  /*cd00*/  @P4 LDG.E.LTC128B.64 R84, desc[UR14][R12.64] ;  /* 0x0000000e0c544981 */ /* 0x000722000c1e1b20 */
[----:B-1----:R-:W-:-:S05]  /*cd10*/  VIADD R8, R94, 0x12 ;  /* 0x000000125e087836 */ /* 0x002fca0000000000 */
[C---:B------:R-:W-:Y:S02]  /*cd20*/  ISETP.LT.AND P3, PT, R8.reuse, UR6, !P5 ;  /* 0x0000000608007c0c */ /* 0x040fe4000ef61270 */
[----:B------:R-:W-:Y:S02]  /*cd30*/  ISETP.LT.AND P1, PT, R8, UR6, !P6 ;  /* 0x0000000608007c0c */ /* 0x000fe4000f721270 */
[----:B--2---:R-:W-:Y:S01]  /*cd40*/  IADD3 R14, P0, R70, R12, RZ ;  /* 0x0000000c460e7210 */ /* 0x004fe20007f1e0ff */
[----:B------:R-:W-:-:S04]  /*cd50*/  VIADD R8, R94, 0x13 ;  /* 0x000000135e087836 */ /* 0x000fc80000000000 */
[--C-:B------:R-:W-:Y:S01]  /*cd60*/  IMAD.X R15, R71, 0x1, R13.reuse, P0 ;  /* 0x00000001470f7824 */ /* 0x100fe200000e060d */
[C---:B------:R-:W-:Y:S02]  /*cd70*/  ISETP.LT.AND P0, PT, R8.reuse, UR6, !P5 ;  /* 0x0000000608007c0c */ /* 0x040fe4000ef01270 */
[----:B------:R-:W-:Y:S02]  /*cd80*/  ISETP.LT.AND P6, PT, R8, UR6, !P6 ;  /* 0x0000000608007c0c */ /* 0x000fe4000f7c1270 */
[----:B------:R2:W4:Y:S01]  /*cd90*/  @P3 LDG.E.LTC128B.64 R80, desc[UR14][R14.64] ;  /* 0x0000000e0e503981 */ /* 0x000522000c1e1b20 */
[----:B------:R-:W-:Y:S02]  /*cda0*/  IADD3 R8, P5, R11, R12, RZ ;  /* 0x0000000c0b087210 */ /* 0x000fe40007fbe0ff */
[----:B------:R-:W-:Y:S02]  /*cdb0*/  IADD3 R10, P3, R14, R11, RZ ;  /* 0x0000000b0e0a7210 */ /* 0x000fe40007f7e0ff */
[----:B---3--:R-:W-:Y:S01]  /*cdc0*/  IADD3 R16, P4, R70, R14, RZ ;  /* 0x0000000e46107210 */ /* 0x008fe20007f9e0ff */
[----:B------:R-:W-:-:S02]  /*cdd0*/  IMAD.X R9, R5, 0x1, R13, P5 ;  /* 0x0000000105097824 */ /* 0x000fc400028e060d */
[----:B------:R-:W-:Y:S02]  /*cde0*/  IMAD.X R11, R15, 0x1, R5, P3 ;  /* 0x000000010f0b7824 */ /* 0x000fe400018e0605 */
[----:B------:R-:W-:Y:S01]  /*cdf0*/  IMAD.X R17, R71, 0x1, R15, P4 ;  /* 0x0000000147117824 */ /* 0x000fe200020e060f */
[----:B------:R2:W4:Y:S04]  /*ce00*/  @P1 LDG.E.LTC128B.64 R78, desc[UR14][R8.64] ;  /* 0x0000000e084e1981 */ /* 0x000528000c1e1b20 */
[----:B------:R2:W4:Y:S04]  /*ce10*/  @P0 LDG.E.LTC128B.64 R76, desc[UR14][R16.64] ;  /* 0x0000000e104c0981 */ /* 0x000528000c1e1b20 */
[----:B------:R2:W4:Y:S02]  /*ce20*/  @P6 LDG.E.LTC128B.64 R74, desc[UR14][R10.64] ;  /* 0x0000000e0a4a6981 */ /* 0x000524000c1e1b20 */
.L_x_153:
[----:B------:R-:W-:Y:S05]  /*ce30*/  BSYNC B1 ;  /* 0x0000000000017941 */ /* 0x000fea0003800000 */
.L_x_127:
[----:B------:R-:W-:Y:S01]  /*ce40*/  BAR.SYNC.DEFER_BLOCKING 0x0 ;  /* 0x0000000000007b1d */ /* 0x000fe20000010000 */
[----:B-12---:R-:W-:Y:S01]  /*ce50*/  MOV R8, R91 ;  /* 0x0000005b00087202 */ /* 0x006fe20000000f00 */
[----:B------:R-:W-:Y:S01]  /*ce60*/  IMAD R11, R73, 0x3, RZ ;  /* 0x00000003490b7824 */ /* 0x000fe200078e02ff */
[----:B------:R-:W-:Y:S02]  /*ce70*/  MOV R9, R92 ;  /* 0x0000005c00097202 */ /* 0x000fe40000000f00 */
[----:B------:R-:W-:Y:S01]  /*ce80*/  IADD3 R5, R94, 0x18, RZ ;  /* 0x000000185e057810 */ /* 0x000fe20007ffe0ff */
[----:B------:R-:W-:Y:S01]  /*ce90*/  BSSY B1, `(.L_x_154) ;  /* 0x00001e1000017945 */ /* 0x000fe20003800000 */
[----:B------:R-:W-:-:S05]  /*cea0*/  IMAD.WIDE.U32 R8, R72, 0x3, R8 ;  /* 0x0000000348087825 */ /* 0x000fca00078e0008 */
[----:B------:R-:W-:Y:S01]  /*ceb0*/  IADD3 R11, R9, R11, RZ ;  /* 0x0000000b090b7210 */ /* 0x000fe20007ffe0ff */
[----:B------:R-:W-:-:S04]  /*cec0*/  DEPBAR.LE SB5, 0x5 ;  /* 0x0000d1400000791a */ /* 0x000fc80000000000 */
[----:B------:R-:W-:Y:S04]  /*ced0*/  STS.128 [R95], R36 ;  /* 0x000000245f007388 */ /* 0x000fe80000000c00 */
[----:B------:R-:W-:Y:S04]  /*cee0*/  STS.128 [R95+0x40], R40 ;  /* 0x000040285f007388 */ /* 0x000fe80000000c00 */
[----:B------:R-:W-:Y:S01]  /*cef0*/  STS.128 [R95+0x80], R44 ;  /* 0x0000802c5f007388 */ /* 0x000fe20000000c00 */
[----:B------:R-:W-:-:S04]  /*cf00*/  DEPBAR.LE SB5, 0x4 ;  /* 0x0000d1000000791a */ /* 0x000fc80000000000 */
[----:B------:R-:W-:Y:S01]  /*cf10*/  STS.128 [R95+0xc0], R48 ;  /* 0x0000c0305f007388 */ /* 0x000fe20000000c00 */
[----:B------:R-:W-:Y:S06]  /*cf20*/  BAR.SYNC.DEFER_BLOCKING 0x0 ;  /* 0x0000000000007b1d */ /* 0x000fec0000010000 */
[----:B------:R-:W1:Y:S04]  /*cf30*/  LDS.64 R28, [R93+UR8] ;  /* 0x000000085d1c7984 */ /* 0x000e680008000a00 */
[----:B------:R-:W2:Y:S04]  /*cf40*/  LDS.64 R16, [R93+UR8+0x100] ;  /* 0x000100085d107984 */ /* 0x000ea80008000a00 */
[----:B------:R-:W3:Y:S04]  /*cf50*/  LDS.64 R14, [R93+UR8+0x220] ;  /* 0x000220085d0e7984 */ /* 0x000ee80008000a00 */
[----:B------:R-:W3:Y:S04]  /*cf60*/  LDS.64 R12, [R93+UR8+0x320] ;  /* 0x000320085d0c7984 */ /* 0x000ee80008000a00 */
[----:B------:R-:W3:Y:S04]  /*cf70*/  LDS.64 R22, [R93+UR8+0x440] ;  /* 0x000440085d167984 */ /* 0x000ee80008000a00 */
[----:B------:R-:W3:Y:S04]  /*cf80*/  LDS.64 R20, [R93+UR8+0x540] ;  /* 0x000540085d147984 */ /* 0x000ee80008000a00 */
[----:B------:R-:W3:Y:S04]  /*cf90*/  LDS.64 R18, [R93+UR8+0x660] ;  /* 0x000660085d127984 */ /* 0x000ee80008000a00 */
[----:B------:R-:W3:Y:S01]  /*cfa0*/  LDS.64 R24, [R93+UR8+0x760] ;  /* 0x000760085d187984 */ /* 0x000ee20008000a00 */
[----:B-1----:R-:W-:-:S02]  /*cfb0*/  DMUL R28, R28, R116 ;  /* 0x000000741c1c7228 */ /* 0x002fc40000000000 */
[-C--:B--2---:R-:W-:Y:S02]  /*cfc0*/  DMUL R16, R16, R116.reuse ;  /* 0x0000007410107228 */ /* 0x084fe40000000000 */
[----:B---3--:R-:W-:-:S04]  /*cfd0*/  DMUL R14, R14, R116 ;  /* 0x000000740e0e7228 */ /* 0x008fc80000000000 */
        /* <DEDUP_REMOVED lines=41> */
.L_x_157:
        /* <DEDUP_REMOVED lines=23> */
.L_x_158:
[----:B------:R-:W-:Y:S05]  /*d3e0*/  BSYNC B0 ;  /* 0x0000000000007941 */ /* 0x000fea0003800000 */
.L_x_156:
        /* <DEDUP_REMOVED lines=21> */
.L_x_160:
        /* <DEDUP_REMOVED lines=19> */
.L_x_161:
[----:B------:R-:W-:Y:S05]  /*d670*/  BSYNC B0 ;  /* 0x0000000000007941 */ /* 0x000fea0003800000 */
.L_x_159:
        /* <DEDUP_REMOVED lines=39> */
.L_x_163:
        /* <DEDUP_REMOVED lines=8> */
[----:B-1----:R-:W-:Y:S01]  /*d970*/  IMAD R17, R35, R31, RZ ;  /* 0x0000001f23117224 */ /* 0x002fe200078e02ff */
        /* <DEDUP_REMOVED lines=14> */
.L_x_164:
[----:B------:R-:W-:Y:S05]  /*da60*/  BSYNC B0 ;  /* 0x0000000000007941 */ /* 0x000fea0003800000 */
.L_x_162:
        /* <DEDUP_REMOVED lines=21> */
.L_x_166:
        /* <DEDUP_REMOVED lines=19> */
.L_x_167:
[----:B------:R-:W-:Y:S05]  /*dcf0*/  BSYNC B0 ;  /* 0x0000000000007941 */ /* 0x000fea0003800000 */
.L_x_165:
        /* <DEDUP_REMOVED lines=37> */
.L_x_169:
        /* <DEDUP_REMOVED lines=23> */
.L_x_170:
[----:B------:R-:W-:Y:S05]  /*e0c0*/  BSYNC B0 ;  /* 0x0000000000007941 */ /* 0x000fea0003800000 */
.L_x_168:
        /* <DEDUP_REMOVED lines=21> */
.L_x_172:
[----:B-1----:R-:W1:Y:S01]  /*e220*/  I2F.U32.RP R23, R27 ;  /* 0x0000001b00177306 */ /* 0x002e620000209000 */
        /* <DEDUP_REMOVED lines=18> */
.L_x_173:
[----:B------:R-:W-:Y:S05]  /*e350*/  BSYNC B0 ;  /* 0x0000000000007941 */ /* 0x000fea0003800000 */
.L_x_171:
        /* <DEDUP_REMOVED lines=37> */
.L_x_175:
        /* <DEDUP_REMOVED lines=23> */
.L_x_176:
[----:B------:R-:W-:Y:S05]  /*e720*/  BSYNC B0 ;  /* 0x0000000000007941 */ /* 0x000fea0003800000 */
.L_x_174:
        /* <DEDUP_REMOVED lines=21> */
.L_x_178:
        /* <DEDUP_REMOVED lines=19> */
.L_x_179:
[----:B------:R-:W-:Y:S05]  /*e9b0*/  BSYNC B0 ;  /* 0x0000000000007941 */ /* 0x000fea0003800000 */
.L_x_177:
        /* <DEDUP_REMOVED lines=9> */
.L_x_155:
[C---:B------:R-:W-:Y:S01]  /*ea50*/  VIADD R26, R113.reuse, 0x20 ;  /* 0x00000020711a7836 */ /* 0x040fe20000000000 */
[----:B------:R-:W-:Y:S02]  /*ea60*/  ULDC UR4, c[0x0][0x214] ;  /* 0x0000850000047ab9 */ /* 0x000fe40000000800 */
[----:B------:R-:W-:Y:S02]  /*ea70*/  ISETP.GE.AND P0, PT, R113, UR4, PT ;  /* 0x0000000471007c0c */ /* 0x000fe4000bf06270 */
[----:B------:R-:W-:Y:S01]  /*ea80*/  ISETP.GE.AND P1, PT, R26, UR4, PT ;  /* 0x000000041a007c0c */ /* 0x000fe2000bf26270 */
[----:B------:R-:W-:Y:S01]  /*ea90*/  ULDC.64 UR4, c[0x0][0x2b8] ;  /* 0x0000ae0000047ab9 */ /* 0x000fe20000000a00 */
[C---:B------:R-:W-:Y:S01]  /*eaa0*/  ISETP.LT.AND P3, PT, R4.reuse, UR6, !P0 ;  /* 0x0000000604007c0c */ /* 0x040fe2000c761270 */
[----:B------:R-:W-:Y:S01]  /*eab0*/  UIADD3 UR9, UP0, UR4, 0x100, URZ ;  /* 0x0000010004097890 */ /* 0x000fe2000ff1e03f */
[----:B------:R-:W-:Y:S01]  /*eac0*/  ISETP.LT.AND P4, PT, R4, UR6, !P1 ;  /* 0x0000000604007c0c */ /* 0x000fe2000cf81270 */
[----:B------:R-:W-:-:S02]  /*ead0*/  VIADD R4, R94, 0x11 ;  /* 0x000000115e047836 */ /* 0x000fc40000000000 */
[----:B------:R-:W-:-:S03]  /*eae0*/  UIADD3.X UR7, URZ, UR5, URZ, UP0, !UPT ;  /* 0x000000053f077290 */ /* 0x000fc600087fe43f */
[----:B------:R-:W-:-:S05]  /*eaf0*/  ISETP.LT.AND P5, PT, R4, UR6, !P0 ;  /* 0x0000000604007c0c */ /* 0x000fca000c7a1270 */
[----:B------:R1:W-:Y:S01]  /*eb00*/  @P3 STG.E.64 desc[UR14][R6.64], R28 ;  /* 0x0000001c06003986 */ /* 0x0003e2000c101b0e */
[----:B------:R-:W-:-:S03]  /*eb10*/  IADD3 R26, P3, R6, UR4, RZ ;  /* 0x00000004061a7c10 */ /* 0x000fc6000ff7e0ff */
[----:B------:R2:W-:Y:S01]  /*eb20*/  @P4 STG.E.64 desc[UR14][R6.64+0x100], R16 ;  /* 0x0001001006004986 */ /* 0x0005e2000c101b0e */
[----:B------:R-:W-:Y:S01]  /*eb30*/  ISETP.LT.AND P4, PT, R4, UR6, !P1 ;  /* 0x0000000604007c0c */ /* 0x000fe2000cf81270 */
[----:B------:R-:W-:Y:S01]  /*eb40*/  VIADD R4, R94, 0x12 ;  /* 0x000000125e047836 */ /* 0x000fe20000000000 */
[C---:B------:R-:W-:Y:S02]  /*eb50*/  IADD3.X R27, R7.reuse, UR5, RZ, P3, !PT ;  /* 0x00000005071b7c10 */ /* 0x040fe40009ffe4ff */
[----:B------:R-:W-:Y:S02]  /*eb60*/  IADD3 R30, P3, R6, UR9, RZ ;  /* 0x00000009061e7c10 */ /* 0x000fe4000ff7e0ff */
[C---:B------:R-:W-:Y:S01]  /*eb70*/  ISETP.LT.AND P1, PT, R4.reuse, UR6, !P1 ;  /* 0x0000000604007c0c */ /* 0x040fe2000cf21270 */
[----:B------:R3:W-:Y:S01]  /*eb80*/  @P5 STG.E.64 desc[UR14][R26.64], R14 ;  /* 0x0000000e1a005986 */ /* 0x0007e2000c101b0e */
[----:B------:R-:W-:Y:S02]  /*eb90*/  IADD3.X R31, R7, UR7, RZ, P3, !PT ;  /* 0x00000007071f7c10 */ /* 0x000fe40009ffe4ff */
[----:B------:R-:W-:Y:S01]  /*eba0*/  ISETP.LT.AND P3, PT, R4, UR6, !P0 ;  /* 0x0000000604007c0c */ /* 0x000fe2000c761270 */
[----:B------:R-:W-:-:S02]  /*ebb0*/  VIADD R4, R94, 0x13 ;  /* 0x000000135e047836 */ /* 0x000fc40000000000 */
[----:B------:R3:W-:Y:S03]  /*ebc0*/  @P4 STG.E.64 desc[UR14][R30.64], R12 ;  /* 0x0000000c1e004986 */ /* 0x0007e6000c101b0e */
[----:B------:R-:W-:Y:S02]  /*ebd0*/  ISETP.LT.AND P0, PT, R4, UR6, !P0 ;  /* 0x0000000604007c0c */ /* 0x000fe4000c701270 */
[C---:B-1----:R-:W-:Y:S02]  /*ebe0*/  IADD3 R28, P4, R26.reuse, UR9, RZ ;  /* 0x000000091a1c7c10 */ /* 0x042fe4000ff9e0ff */
[----:B--2---:R-:W-:Y:S02]  /*ebf0*/  IADD3 R16, P5, R26, UR4, RZ ;  /* 0x000000041a107c10 */ /* 0x004fe4000ffbe0ff */
[C---:B------:R-:W-:Y:S02]  /*ec00*/  IADD3.X R29, R27.reuse, UR7, RZ, P4, !PT ;  /* 0x000000071b1d7c10 */ /* 0x040fe4000a7fe4ff */
[----:B------:R-:W-:-:S02]  /*ec10*/  IADD3.X R17, R27, UR5, RZ, P5, !PT ;  /* 0x000000051b117c10 */ /* 0x000fc4000affe4ff */
[C---:B------:R-:W-:Y:S02]  /*ec20*/  IADD3 R32, P5, R16.reuse, UR4, RZ ;  /* 0x0000000410207c10 */ /* 0x040fe4000ffbe0ff */
[----:B---3--:R-:W-:Y:S01]  /*ec30*/  IADD3 R14, P4, R16, UR9, RZ ;  /* 0x00000009100e7c10 */ /* 0x008fe2000ff9e0ff */
[----:B------:R2:W-:Y:S01]  /*ec40*/  @P3 STG.E.64 desc[UR14][R16.64], R22 ;  /* 0x0000001610003986 */ /* 0x0005e2000c101b0e */
[C---:B------:R-:W-:Y:S02]  /*ec50*/  IADD3.X R33, R17.reuse, UR5, RZ, P5, !PT ;  /* 0x0000000511217c10 */ /* 0x040fe4000affe4ff */
[----:B------:R-:W-:Y:S01]  /*ec60*/  IADD3.X R15, R17, UR7, RZ, P4, !PT ;  /* 0x00000007110f7c10 */ /* 0x000fe2000a7fe4ff */
[----:B------:R2:W-:Y:S04]  /*ec70*/  @P1 STG.E.64 desc[UR14][R28.64], R20 ;  /* 0x000000141c001986 */ /* 0x0005e8000c101b0e */
[----:B------:R2:W-:Y:S04]  /*ec80*/  @P0 STG.E.64 desc[UR14][R32.64], R18 ;  /* 0x0000001220000986 */ /* 0x0005e8000c101b0e */
[----:B------:R2:W-:Y:S02]  /*ec90*/  @P6 STG.E.64 desc[UR14][R14.64], R24 ;  /* 0x000000180e006986 */ /* 0x0005e4000c101b0e */
.L_x_180:
[----:B------:R-:W-:Y:S05]  /*eca0*/  BSYNC B1 ;  /* 0x0000000000017941 */ /* 0x000fea0003800000 */
.L_x_154:
[----:B------:R-:W-:Y:S01]  /*ecb0*/  ULDC.64 UR4, c[0x0][0x2d0] ;  /* 0x0000b40000047ab9 */ /* 0x000fe20000000a00 */
[----:B------:R-:W-:Y:S01]  /*ecc0*/  BSSY B1, `(.L_x_181) ;  /* 0x00001a3000017945 */ /* 0x000fe20003800000 */
[----:B------:R-:W-:-:S04]  /*ecd0*/  IADD3 R6, P0, R6, UR4, RZ ;  /* 0x0000000406067c10 */ /* 0x000fc8000ff1e0ff */
[----:B------:R-:W-:Y:S01]  /*ece0*/  IADD3.X R7, R7, UR5, RZ, P0, !PT ;  /* 0x0000000507077c10 */ /* 0x000fe200087fe4ff */
[----:B------:R-:W-:Y:S08]  /*ecf0*/  @P2 BRA `(.L_x_182) ;  /* 0x0000001400dc2947 */ /* 0x000ff00003800000 */
[----:B--2---:R-:W-:Y:S01]  /*ed00*/  IADD3 R14, P0, -R2, R8, RZ ;  /* 0x00000008020e7210 */ /* 0x004fe20007f1e1ff */
        /* <DEDUP_REMOVED lines=10> */
[----:B-1---5:R-:W-:Y:S05]  /*edb0*/  CALL.REL.NOINC `($__internal_0_$__cuda_sm20_div_u64) ;  /* 0x000000b000487944 */ /* 0x022fea0003c00000 */
[-C--:B------:R-:W-:Y:S02]  /*edc0*/  IADD3 R13, P0, RZ, -R98.reuse, RZ ;  /* 0x80000062ff0d7210 */ /* 0x080fe40007f1e0ff */
[----:B------:R-:W-:Y:S02]  /*edd0*/  MOV R12, R98 ;  /* 0x00000062000c7202 */ /* 0x000fe40000000f00 */
[----:B------:R-:W-:Y:S01]  /*ede0*/  IADD3.X R97, RZ, ~R97, RZ, P0, !PT ;  /* 0x80000061ff617210 */ /* 0x000fe200007fe4ff */
[----:B------:R-:W-:-:S04]  /*edf0*/  IMAD.WIDE.U32 R16, R90, R13, R14 ;  /* 0x0000000d5a107225 */ /* 0x000fc800078e000e */
[----:B------:R-:W-:-:S04]  /*ee00*/  IMAD R4, R97, R90, RZ ;  /* 0x0000005a61047224 */ /* 0x000fc800078e02ff */
[----:B------:R-:W-:-:S05]  /*ee10*/  IMAD R4, R0, R13, R4 ;  /* 0x0000000d00047224 */ /* 0x000fca00078e0204 */
[----:B------:R-:W-:Y:S01]  /*ee20*/  IADD3 R13, R4, R17, RZ ;  /* 0x00000011040d7210 */ /* 0x000fe20007ffe0ff */
[----:B------:R-:W-:Y:S05]  /*ee30*/  BRA `(.L_x_185) ;  /* 0x0000000000547947 */ /* 0x000fea0003800000 */
.L_x_184:
[----:B------:R-:W2:Y:S01]  /*ee40*/  I2F.U32.RP R17, R90 ;  /* 0x0000005a00117306 */ /* 0x000ea20000209000 */
[----:B-1----:R-:W-:Y:S01]  /*ee50*/  IMAD.MOV.U32 R12, RZ, RZ, RZ ;  /* 0x000000ffff0c7224 */ /* 0x002fe200078e00ff */
[----:B------:R-:W-:-:S06]  /*ee60*/  ISETP.NE.U32.AND P0, PT, R90, RZ, PT ;  /* 0x000000ff5a00720c */ /* 0x000fcc0003f05070 */
[----:B--2---:R-:W1:Y:S02]  /*ee70*/  MUFU.RCP R16, R17 ;  /* 0x0000001100107308 */ /* 0x004e640000001000 */
        /* <DEDUP_REMOVED lines=17> */
.L_x_185:
[----:B------:R-:W-:Y:S05]  /*ef90*/  BSYNC B0 ;  /* 0x0000000000007941 */ /* 0x000fea0003800000 */
.L_x_183:
        /* <DEDUP_REMOVED lines=21> */
.L_x_187:
        /* <DEDUP_REMOVED lines=19> */
.L_x_188:
[----:B------:R-:W-:Y:S05]  /*f220*/  BSYNC B0 ;  /* 0x0000000000007941 */ /* 0x000fea0003800000 */
.L_x_186:
[----:B------:R-:W-:Y:S01]  /*f230*/  VIADD R9, R113, 0x20 ;  /* 0x0000002071097836 */ /* 0x000fe20000000000 */
[----:B------:R-:W-:Y:S01]  /*f240*/  ULDC.64 UR4, c[0x0][0x210] ;  /* 0x0000840000047ab9 */ /* 0x000fe20000000a00 */
[----:B------:R-:W-:-:S03]  /*f250*/  SHF.R.U64 R13, R102, 0x3, R103 ;  /* 0x00000003660d7819 */ /* 0x000fc60000001267 */
[----:B------:R-:W-:Y:S02]  /*f260*/  ISETP.GE.AND P0, PT, R9, UR5, PT ;  /* 0x0000000509007c0c */ /* 0x000fe4000bf06270 */
[----:B------:R-:W-:Y:S02]  /*f270*/  SHF.R.U32.HI R9, RZ, 0x3, R103 ;  /* 0x00000003ff097819 */ /* 0x000fe40000011667 */
[----:B------:R-:W-:Y:S02]  /*f280*/  ISETP.GE.U32.AND P3, PT, R12, R13, PT ;  /* 0x0000000d0c00720c */ /* 0x000fe40003f66070 */
[----:B------:R-:W-:-:S04]  /*f290*/  ISETP.LT.AND P4, PT, R5, UR4, !P0 ;  /* 0x0000000405007c0c */ /* 0x000fc8000c781270 */
[----:B------:R-:W-:-:S13]  /*f2a0*/  ISETP.GE.U32.AND.EX P3, PT, R4, R9, P4, P3 ;  /* 0x000000090400720c */ /* 0x000fda0002766130 */
        /* <DEDUP_REMOVED lines=19> */
[----:B------:R-:W-:Y:S01]  /*f3e0*/  IMAD R4, R97, R90, RZ ;  /* 0x0000005a61047224 */ /* 0x000fe200078e02ff */
[----:B------:R-:W-:-:S03]  /*f3f0*/  MOV R10, R14 ;  /* 0x0000000e000a7202 */ /* 0x000fc60000000f00 */
[----:B------:R-:W-:Y:S01]  /*f400*/  IMAD R4, R0, R11, R4 ;  /* 0x0000000b00047224 */ /* 0x000fe200078e0204 */
[----:B------:R-:W-:-:S04]  /*f410*/  MOV R11, R98 ;  /* 0x00000062000b7202 */ /* 0x000fc80000000f00 */
[----:B------:R-:W-:Y:S01]  /*f420*/  IADD3 R4, R4, R15, RZ ;  /* 0x0000000f04047210 */ /* 0x000fe20007ffe0ff */
[----:B------:R-:W-:Y:S05]  /*f430*/  BRA `(.L_x_191) ;  /* 0x0000000000547947 */ /* 0x000fea0003800000 */
.L_x_190:
        /* <DEDUP_REMOVED lines=21> */
.L_x_191:
[----:B------:R-:W-:Y:S05]  /*f590*/  BSYNC B0 ;  /* 0x0000000000007941 */ /* 0x000fea0003800000 */
.L_x_189:
[--C-:B------:R-:W-:Y:S01]  /*f5a0*/  SHF.R.U64 R14, R10, 0x3, R4.reuse ;  /* 0x000000030a0e7819 */ /* 0x100fe20000001204 */
[----:B------:R-:W-:Y:S01]  /*f5b0*/  VIADD R10, R94, 0x19 ;  /* 0x000000195e0a7836 */ /* 0x000fe20000000000 */
[----:B------:R-:W-:Y:S01]  /*f5c0*/  ULDC UR4, c[0x0][0x210] ;  /* 0x0000840000047ab9 */ /* 0x000fe20000000800 */
        /* <DEDUP_REMOVED lines=17> */
.L_x_193:
        /* <DEDUP_REMOVED lines=19> */
.L_x_194:
[----:B------:R-:W-:Y:S05]  /*f810*/  BSYNC B0 ;  /* 0x0000000000007941 */ /* 0x000fea0003800000 */
.L_x_192:
        /* <DEDUP_REMOVED lines=32> */
.L_x_196:
        /* <DEDUP_REMOVED lines=21> */
.L_x_197:
[----:B------:R-:W-:Y:S05]  /*fb70*/  BSYNC B0 ;  /* 0x0000000000007941 */ /* 0x000fea0003800000 */
.L_x_195:
        /* <DEDUP_REMOVED lines=20> */
.L_x_199:
        /* <DEDUP_REMOVED lines=19> */
.L_x_200:
[----:B------:R-:W-:Y:S05]  /*fdf0*/  BSYNC B0 ;  /* 0x0000000000007941 */ /* 0x000fea0003800000 */
.L_x_198:
        /* <DEDUP_REMOVED lines=32> */
.L_x_202:
        /* <DEDUP_REMOVED lines=21> */
.L_x_203:
[----:B------:R-:W-:Y:S05]  /*10150*/  BSYNC B0 ;  /* 0x0000000000007941 */ /* 0x000fea0003800000 */
.L_x_201:
        /* <DEDUP_REMOVED lines=20> */
.L_x_205:
[----:B------:R-:W1:Y:S01]  /*102a0*/  I2F.U32.RP R10, R90 ;  /* 0x0000005a000a7306 */ /* 0x000e620000209000 */
[----:B------:R-:W-:-:S07]  /*102b0*/  MOV R103, RZ ;  /* 0x000000ff00677202 */ /* 0x000fce0000000f00 */
[----:B-1----:R-:W1:Y:S02]  /*102c0*/  MUFU.RCP R8, R10 ;  /* 0x0000000a00087308 */ /* 0x002e640000001000 */
[----:B-1----:R-:W-:-:S06]  /*102d0*/  VIADD R8, R8, 0xffffffe ;  /* 0x0ffffffe08087836 */ /* 0x002fcc0000000000 */
        /* <DEDUP_REMOVED lines=15> */
.L_x_206:
[----:B------:R-:W-:Y:S05]  /*103d0*/  BSYNC B0 ;  /* 0x0000000000007941 */ /* 0x000fea0003800000 */
.L_x_204:
        /* <DEDUP_REMOVED lines=9> */
.L_x_182:
[C---:B------:R-:W-:Y:S01]  /*10470*/  VIADD R0, R113.reuse, 0x20 ;  /* 0x0000002071007836 */ /* 0x040fe20000000000 */
[----:B------:R-:W-:Y:S02]  /*10480*/  ULDC UR4, c[0x0][0x214] ;  /* 0x0000850000047ab9 */ /* 0x000fe40000000800 */
[----:B------:R-:W-:Y:S02]  /*10490*/  ISETP.GE.AND P1, PT, R113, UR4, PT ;  /* 0x0000000471007c0c */ /* 0x000fe4000bf26270 */
[----:B------:R-:W-:Y:S01]  /*104a0*/  ISETP.GE.AND P0, PT, R0, UR4, PT ;  /* 0x0000000400007c0c */ /* 0x000fe2000bf06270 */
[----:B------:R-:W-:Y:S01]  /*104b0*/  VIADD R0, R94, 0x19 ;  /* 0x000000195e007836 */ /* 0x000fe20000000000 */
[C---:B------:R-:W-:Y:S02]  /*104c0*/  ISETP.LT.AND P4, PT, R5.reuse, UR6, !P1 ;  /* 0x0000000605007c0c */ /* 0x040fe4000cf81270 */
[----:B------:R-:W-:Y:S02]  /*104d0*/  ISETP.LT.AND P5, PT, R5, UR6, !P0 ;  /* 0x0000000605007c0c */ /* 0x000fe4000c7a1270 */
[----:B------:R-:W-:-:S11]  /*104e0*/  ISETP.LT.AND P3, PT, R0, UR6, !P1 ;  /* 0x0000000600007c0c */ /* 0x000fd6000cf61270 */
[----:B------:R-:W-:Y:S02]  /*104f0*/  @P5 IMAD.MOV.U32 R2, RZ, RZ, R8 ;  /* 0x000000ffff025224 */ /* 0x000fe400078e0008 */
[----:B------:R-:W-:-:S05]  /*10500*/  @P5 IMAD.MOV.U32 R3, RZ, RZ, R11 ;  /* 0x000000ffff035224 */ /* 0x000fca00078e000b */
[----:B------:R3:W4:Y:S01]  /*10510*/  @P5 LDG.E.LTC128B.64 R86, desc[UR14][R2.64+0x100] ;  /* 0x0001000e02565981 */ /* 0x000722000c1e1b20 */
[----:B-1----:R-:W-:Y:S01]  /*10520*/  IADD3 R12, P5, R70, R8, RZ ;  /* 0x00000008460c7210 */ /* 0x002fe20007fbe0ff */
[----:B------:R-:W-:-:S04]  /*10530*/  @P4 IMAD.MOV.U32 R10, RZ, RZ, R8 ;  /* 0x000000ffff0a4224 */ /* 0x000fc800078e0008 */
[----:B------:R-:W-:Y:S01]  /*10540*/  IMAD.X R13, R71, 0x1, R11, P5 ;  /* 0x00000001470d7824 */ /* 0x000fe200028e060b */
[----:B------:R-:W-:Y:S01]  /*10550*/  ISETP.LT.AND P5, PT, R0, UR6, !P0 ;  /* 0x0000000600007c0c */ /* 0x000fe2000c7a1270 */
[----:B------:R1:W4:Y:S01]  /*10560*/  @P4 LDG.E.LTC128B.64 R88, desc[UR14][R10.64] ;  /* 0x0000000e0a584981 */ /* 0x000322000c1e1b20 */
[----:B------:R-:W-:-:S03]  /*10570*/  IADD3 R8, P4, R70, R12, RZ ;  /* 0x0000000c46087210 */ /* 0x000fc60007f9e0ff */
[----:B------:R1:W4:Y:S01]  /*10580*/  @P3 LDG.E.LTC128B.64 R84, desc[UR14][R12.64] ;  /* 0x0000000e0c543981 */ /* 0x000322000c1e1b20 */
[C---:B------:R-:W-:Y:S01]  /*10590*/  IADD3 R0, P3, R70.reuse, 0x100, RZ ;  /* 0x0000010046007810 */ /* 0x040fe20007f7e0ff */
[----:B------:R-:W-:Y:S01]  /*105a0*/  IMAD.X R9, R71, 0x1, R13, P4 ;  /* 0x0000000147097824 */ /* 0x000fe200020e060d */
[----:B------:R-:W-:-:S05]  /*105b0*/  IADD3 R70, P6, R70, R8, RZ ;  /* 0x0000000846467210 */ /* 0x000fca0007fde0ff */
[----:B--2---:R-:W-:Y:S02]  /*105c0*/  @P5 IMAD.MOV.U32 R14, RZ, RZ, R12 ;  /* 0x000000ffff0e5224 */ /* 0x004fe400078e000c */
[----:B------:R-:W-:Y:S02]  /*105d0*/  @P5 IMAD.MOV.U32 R15, RZ, RZ, R13 ;  /* 0x000000ffff0f5224 */ /* 0x000fe400078e000d */
[C---:B---3--:R-:W-:Y:S02]  /*105e0*/  VIADD R3, R94.reuse, 0x1a ;  /* 0x0000001a5e037836 */ /* 0x048fe40000000000 */
[----:B------:R-:W-:Y:S01]  /*105f0*/  IMAD.X R2, RZ, RZ, R71, P3 ;  /* 0x000000ffff027224 */ /* 0x000fe200018e0647 */
[----:B------:R2:W4:Y:S01]  /*10600*/  @P5 LDG.E.LTC128B.64 R82, desc[UR14][R14.64+0x100] ;  /* 0x0001000e0e525981 */ /* 0x000522000c1e1b20 */
[----:B------:R-:W-:Y:S01]  /*10610*/  IMAD.X R71, R71, 0x1, R9, P6 ;  /* 0x0000000147477824 */ /* 0x000fe200030e0609 */
[C---:B------:R-:W-:Y:S02]  /*10620*/  ISETP.LT.AND P4, PT, R3.reuse, UR6, !P1 ;  /* 0x0000000603007c0c */ /* 0x040fe4000cf81270 */
[----:B------:R-:W-:Y:S01]  /*10630*/  ISETP.LT.AND P3, PT, R3, UR6, !P0 ;  /* 0x0000000603007c0c */ /* 0x000fe2000c761270 */
[----:B------:R-:W-:Y:S01]  /*10640*/  VIADD R3, R94, 0x1b ;  /* 0x0000001b5e037836 */ /* 0x000fe20000000000 */
[----:B-1----:R-:W-:-:S04]  /*10650*/  IADD3 R10, P6, R0, R12, RZ ;  /* 0x0000000c000a7210 */ /* 0x002fc80007fde0ff */
[C---:B------:R-:W-:Y:S02]  /*10660*/  ISETP.LT.AND P1, PT, R3.reuse, UR6, !P1 ;  /* 0x0000000603007c0c */ /* 0x040fe4000cf21270 */
[----:B------:R-:W-:Y:S02]  /*10670*/  ISETP.LT.AND P0, PT, R3, UR6, !P0 ;  /* 0x0000000603007c0c */ /* 0x000fe4000c701270 */
[----:B------:R-:W-:Y:S01]  /*10680*/  IADD3 R12, P5, R8, R0, RZ ;  /* 0x00000000080c7210 */ /* 0x000fe20007fbe0ff */
[----:B------:R-:W-:Y:S01]  /*10690*/  IMAD.X R11, R2, 0x1, R13, P6 ;  /* 0x00000001020b7824 */ /* 0x000fe200030e060d */
[----:B------:R2:W4:Y:S03]  /*106a0*/  @P4 LDG.E.LTC128B.64 R80, desc[UR14][R8.64] ;  /* 0x0000000e08504981 */ /* 0x000526000c1e1b20 */
[----:B------:R-:W-:Y:S01]  /*106b0*/  IMAD.X R13, R9, 0x1, R2, P5 ;  /* 0x00000001090d7824 */ /* 0x000fe200028e0602 */
[----:B------:R2:W4:Y:S04]  /*106c0*/  @P3 LDG.E.LTC128B.64 R78, desc[UR14][R10.64] ;  /* 0x0000000e0a4e3981 */ /* 0x000528000c1e1b20 */
[----:B------:R2:W4:Y:S04]  /*106d0*/  @P1 LDG.E.LTC128B.64 R76, desc[UR14][R70.64] ;  /* 0x0000000e464c1981 */ /* 0x000528000c1e1b20 */
[----:B------:R2:W4:Y:S02]  /*106e0*/  @P0 LDG.E.LTC128B.64 R74, desc[UR14][R12.64] ;  /* 0x0000000e0c4a0981 */ /* 0x000524000c1e1b20 */
.L_x_207:
[----:B------:R-:W-:Y:S05]  /*106f0*/  BSYNC B1 ;  /* 0x0000000000017941 */ /* 0x000fea0003800000 */
.L_x_181:
[----:B------:R-:W-:Y:S06]  /*10700*/  BAR.SYNC.DEFER_BLOCKING 0x0 ;  /* 0x0000000000007b1d */ /* 0x000fec0000010000 */
[----:B-----5:R-:W-:Y:S04]  /*10710*/  STS.128 [R95], R64 ;  /* 0x000000405f007388 */ /* 0x020fe80000000c00 */
[----:B------:R-:W-:Y:S04]  /*10720*/  STS.128 [R95+0x40], R60 ;  /* 0x0000403c5f007388 */ /* 0x000fe80000000c00 */
[----:B------:R-:W-:Y:S04]  /*10730*/  STS.128 [R95+0x80], R56 ;  /* 0x000080385f007388 */ /* 0x000fe80000000c00 */
[----:B------:R-:W-:Y:S01]  /*10740*/  STS.128 [R95+0xc0], R52 ;  /* 0x0000c0345f007388 */ /* 0x000fe20000000c00 */
[----:B------:R-:W-:Y:S06]  /*10750*/  BAR.SYNC.DEFER_BLOCKING 0x0 ;  /* 0x0000000000007b1d */ /* 0x000fec0000010000 */
[----:B------:R-:W3:Y:S04]  /*10760*/  LDS.64 R16, [R93+UR8+0x440] ;  /* 0x000440085d107984 */ /* 0x000ee80008000a00 */
[----:B------:R-:W1:Y:S04]  /*10770*/  LDS.64 R18, [R93+UR8] ;  /* 0x000000085d127984 */ /* 0x000e680008000a00 */
[----:B------:R-:W1:Y:S04]  /*10780*/  LDS.64 R2, [R93+UR8+0x100] ;  /* 0x000100085d027984 */ /* 0x000e680008000a00 */
[----:B--2---:R-:W2:Y:S04]  /*10790*/  LDS.64 R8, [R93+UR8+0x220] ;  /* 0x000220085d087984 */ /* 0x004ea80008000a00 */
[----:B------:R-:W2:Y:S04]  /*107a0*/  LDS.64 R10, [R93+UR8+0x320] ;  /* 0x000320085d0a7984 */ /* 0x000ea80008000a00 */
[----:B------:R-:W2:Y:S04]  /*107b0*/  LDS.64 R14, [R93+UR8+0x540] ;  /* 0x000540085d0e7984 */ /* 0x000ea80008000a00 */
[----:B------:R-:W2:Y:S04]  /*107c0*/  LDS.64 R12, [R93+UR8+0x660] ;  /* 0x000660085d0c7984 */ /* 0x000ea80008000a00 */
[----:B------:R-:W2:Y:S01]  /*107d0*/  LDS.64 R20, [R93+UR8+0x760] ;  /* 0x000760085d147984 */ /* 0x000ea20008000a00 */
[----:B---3--:R-:W-:-:S02]  /*107e0*/  DMUL R22, R16, R116 ;  /* 0x0000007410167228 */ /* 0x008fc40000000000 */
[-C--:B-1----:R-:W-:Y:S02]  /*107f0*/  DMUL R18, R18, R116.reuse ;  /* 0x0000007412127228 */ /* 0x082fe40000000000 */
[-C--:B------:R-:W-:Y:S02]  /*10800*/  DMUL R2, R2, R116.reuse ;  /* 0x0000007402027228 */ /* 0x080fe40000000000 */
[----:B--2---:R-:W-:-:S04]  /*10810*/  DMUL R8, R8, R116 ;  /* 0x0000007408087228 */ /* 0x004fc80000000000 */
        /* <DEDUP_REMOVED lines=8> */
[-C--:B------:R-:W-:Y:S02]  /*108a0*/  DFMA R12, R80, R114.reuse, R22 ;  /* 0x00000072500c722b */ /* 0x080fe40000000016 */
[-C--:B------:R-:W-:Y:S02]  /*108b0*/  DFMA R14, R78, R114.reuse, R14 ;  /* 0x000000724e0e722b */ /* 0x080fe4000000000e */
[-C--:B------:R-:W-:Y:S02]  /*108c0*/  DFMA R16, R76, R114.reuse, R16 ;  /* 0x000000724c10722b */ /* 0x080fe40000000010 */
        /* <DEDUP_REMOVED lines=16> */
[----:B------:R-:W-:Y:S05]  /*109d0*/  CALL.REL.NOINC `($__internal_0_$__cuda_sm20_div_u64) ;  /* 0x0000009400407944 */ /* 0x000fea0003c00000 */
        /* <DEDUP_REMOVED lines=12> */
.L_x_210:
        /* <DEDUP_REMOVED lines=11> */
[----:B------:R-:W-:Y:S01]  /*10b50*/  IMAD.HI.U32 R4, R27, R20, RZ ;  /* 0x000000141b047227 */ /* 0x000fe200078e00ff */
[----:B------:R-:W-:-:S04]  /*10b60*/  MOV R27, RZ ;  /* 0x000000ff001b7202 */ /* 0x000fc80000000f00 */
        /* <DEDUP_REMOVED lines=10> */
.L_x_211:
[----:B------:R-:W-:Y:S05]  /*10c10*/  BSYNC B0 ;  /* 0x0000000000007941 */ /* 0x000fea0003800000 */
.L_x_209:
        /* <DEDUP_REMOVED lines=19> */
[----:B-1----:R-:W-:Y:S05]  /*10d50*/  CALL.REL.NOINC `($__internal_1_$__cuda_sm20_rem_u64) ;  /* 0x0000009400707944 */ /* 0x002fea0003c00000 */
[----:B------:R-:W-:Y:S05]  /*10d60*/  BRA `(.L_x_214) ;  /* 0x00000000004c7947 */ /* 0x000fea0003800000 */
.L_x_213:
        /* <DEDUP_REMOVED lines=19> */
.L_x_214:
[----:B------:R-:W-:Y:S05]  /*10ea0*/  BSYNC B0 ;  /* 0x0000000000007941 */ /* 0x000fea0003800000 */
.L_x_212:
        /* <DEDUP_REMOVED lines=26> */
[----:B-1----:R-:W-:Y:S05]  /*11050*/  CALL.REL.NOINC `($__internal_0_$__cuda_sm20_div_u64) ;  /* 0x0000008c00a07944 */ /* 0x002fea0003c00000 */
        /* <DEDUP_REMOVED lines=12> */
.L_x_216:
        /* <DEDUP_REMOVED lines=23> */
.L_x_217:
[----:B------:R-:W-:Y:S05]  /*11290*/  BSYNC B0 ;  /* 0x0000000000007941 */ /* 0x000fea0003800000 */
.L_x_215:
        /* <DEDUP_REMOVED lines=21> */
.L_x_219:
        /* <DEDUP_REMOVED lines=19> */
.L_x_220:
[----:B------:R-:W-:Y:S05]  /*11520*/  BSYNC B0 ;  /* 0x0000000000007941 */ /* 0x000fea0003800000 */
.L_x_218:
        /* <DEDUP_REMOVED lines=37> */
.L_x_222:
[----:B------:R-:W-:Y:S01]  /*11780*/  ULDC UR4, c[0x0][0x2b0] ;  /* 0x0000ac0000047ab9 */ /* 0x000fe20000000800 */
[----:B-1----:R-:W-:Y:S01]  /*11790*/  IMAD.MOV.U32 R10, RZ, RZ, RZ ;  /* 0x000000ffff0a7224 */ /* 0x002fe200078e00ff */
        /* <DEDUP_REMOVED lines=21> */
.L_x_223:
[----:B------:R-:W-:Y:S05]  /*118f0*/  BSYNC B0 ;  /* 0x0000000000007941 */ /* 0x000fea0003800000 */
.L_x_221:
        /* <DEDUP_REMOVED lines=21> */
.L_x_225:
[----:B------:R-:W2:Y:S01]  /*11a50*/  I2F.U32.RP R10, R9 ;  /* 0x00000009000a7306 */ /* 0x000ea20000209000 */
[----:B-1----:R-:W-:Y:S02]  /*11a60*/  MOV R12, RZ ;  /* 0x000000ff000c7202 */ /* 0x002fe40000000f00 */
[----:B------:R-:W-:-:S05]  /*11a70*/  MOV R103, RZ ;  /* 0x000000ff00677202 */ /* 0x000fca0000000f00 */
[----:B--2---:R-:W1:Y:S02]  /*11a80*/  MUFU.RCP R8, R10 ;  /* 0x0000000a00087308 */ /* 0x004e640000001000 */
        /* <DEDUP_REMOVED lines=15> */
.L_x_226:
[----:B------:R-:W-:Y:S05]  /*11b80*/  BSYNC B0 ;  /* 0x0000000000007941 */ /* 0x000fea0003800000 */
.L_x_224:
        /* <DEDUP_REMOVED lines=9> */
[----:B------:R-:W-:-:S03]  /*11c20*/  ULDC UR4, c[0x0][0x2b4] ;  /* 0x0000ad0000047ab9 */ /* 0x000fc60000000800 */
[----:B------:R-:W-:Y:S02]  /*11c30*/  IADD3.X R5, R3, UR5, RZ, P2, !PT ;  /* 0x0000000503057c10 */ /* 0x000fe400097fe4ff */
[----:B------:R-:W-:-:S05]  /*11c40*/  IADD3 R68, P2, -R68, R4, RZ ;  /* 0x0000000444447210 */ /* 0x000fca0007f5e1ff */
[----:B------:R-:W-:Y:S02]  /*11c50*/  @P3 IMAD.MOV.U32 R6, RZ, RZ, R2 ;  /* 0x000000ffff063224 */ /* 0x000fe400078e0002 */
[----:B------:R-:W-:Y:S02]  /*11c60*/  @P3 IMAD.MOV.U32 R7, RZ, RZ, R3 ;  /* 0x000000ffff073224 */ /* 0x000fe400078e0003 */
[----:B------:R-:W-:Y:S02]  /*11c70*/  IMAD.U32 R3, RZ, RZ, UR4 ;  /* 0x00000004ff037e24 */ /* 0x000fe4000f8e00ff */
        /* <DEDUP_REMOVED lines=24> */
.L_x_228:
        /* <DEDUP_REMOVED lines=23> */
.L_x_229:
[----:B------:R-:W-:Y:S05]  /*11f70*/  BSYNC B0 ;  /* 0x0000000000007941 */ /* 0x000fea0003800000 */
.L_x_227:
[----:B------:R-:W-:Y:S01]  /*11f80*/  VIADD R94, R94, 0x1b ;  /* 0x0000001b5e5e7836 */ /* 0x000fe20000000000 */
[--C-:B------:R-:W-:Y:S01]  /*11f90*/  SHF.R.U64 R11, R6, 0x3, R9.reuse ;  /* 0x00000003060b7819 */ /* 0x100fe20000001209 */
[----:B------:R-:W-:Y:S01]  /*11fa0*/  ULDC UR4, c[0x0][0x210] ;  /* 0x0000840000047ab9 */ /* 0x000fe20000000800 */
[----:B------:R-:W-:Y:S01]  /*11fb0*/  SHF.R.U32.HI R9, RZ, 0x3, R9 ;  /* 0x00000003ff097819 */ /* 0x000fe20000011609 */
[----:B------:R-:W-:Y:S01]  /*11fc0*/  BSSY B0, `(.L_x_230) ;  /* 0x0000024000007945 */ /* 0x000fe20003800000 */
[----:B------:R-:W-:Y:S02]  /*11fd0*/  ISETP.GE.U32.AND P2, PT, R0, R11, PT ;  /* 0x0000000b0000720c */ /* 0x000fe40003f46070 */
[----:B------:R-:W-:Y:S02]  /*11fe0*/  SHF.R.S32.HI R2, RZ, 0x1f, R0 ;  /* 0x0000001fff027819 */ /* 0x000fe40000011400 */
[C---:B------:R-:W-:Y:S02]  /*11ff0*/  ISETP.LT.AND P1, PT, R94.reuse, UR4, !P1 ;  /* 0x000000045e007c0c */ /* 0x040fe4000cf21270 */
[----:B------:R-:W-:-:S02]  /*12000*/  ISETP.LT.AND P0, PT, R94, UR4, !P0 ;  /* 0x000000045e007c0c */ /* 0x000fc4000c701270 */
        /* <DEDUP_REMOVED lines=13> */
.L_x_231:
[----:B------:R-:W2:Y:S01]  /*120e0*/  I2F.U32.RP R6, R7 ;  /* 0x0000000700067306 */ /* 0x000ea20000209000 */
[----:B------:R-:W-:-:S07]  /*120f0*/  IMAD.MOV.U32 R103, RZ, RZ, RZ ;  /* 0x000000ffff677224 */ /* 0x000fce00078e00ff */
[----:B--2---:R-:W2:Y:S02]  /*12100*/  MUFU.RCP R8, R6 ;  /* 0x0000000600087308 */ /* 0x004ea40000001000 */
[----:B--2---:R-:W-:-:S06]  /*12110*/  IADD3 R8, R8, 0xffffffe, RZ ;  /* 0x0ffffffe08087810 */ /* 0x004fcc0007ffe0ff */
[----:B------:R-:W2:Y:S02]  /*12120*/  F2I.FTZ.U32.TRUNC.NTZ R9, R8 ;  /* 0x0000000800097305 */ /* 0x000ea4000021f000 */
[----:B--2---:R-:W-:Y:S01]  /*12130*/  IADD3 R3, RZ, -R9, RZ ;  /* 0x80000009ff037210 */ /* 0x004fe20007ffe0ff */
        /* <DEDUP_REMOVED lines=8> */
[----:B------:R-:W-:-:S04]  /*121c0*/  ISETP.NE.U32.AND P1, PT, R7, RZ, PT ;  /* 0x000000ff0700720c */ /* 0x000fc80003f25070 */
[----:B------:R-:W-:-:S13]  /*121d0*/  ISETP.GE.U32.AND P2, PT, R102, R7, PT ;  /* 0x000000076600720c */ /* 0x000fda0003f46070 */
[-C--:B------:R-:W-:Y:S02]  /*121e0*/  @P2 IADD3 R102, R102, -R7.reuse, RZ ;  /* 0x8000000766662210 */ /* 0x080fe40007ffe0ff */
[----:B------:R-:W-:Y:S02]  /*121f0*/  @!P1 LOP3.LUT R102, RZ, R7, RZ, 0x33, !PT ;  /* 0x00000007ff669212 */ /* 0x000fe400078e33ff */
.L_x_232:
[----:B------:R-:W-:Y:S05]  /*12200*/  BSYNC B0 ;  /* 0x0000000000007941 */ /* 0x000fea0003800000 */
.L_x_230:
[--C-:B------:R-:W-:Y:S02]  /*12210*/  SHF.R.U64 R7, R102, 0x3, R103.reuse ;  /* 0x0000000366077819 */ /* 0x100fe40000001267 */
[----:B------:R-:W-:Y:S02]  /*12220*/  SHF.R.U32.HI R3, RZ, 0x3, R103 ;  /* 0x00000003ff037819 */ /* 0x000fe40000011667 */
[----:B------:R-:W-:-:S04]  /*12230*/  ISETP.GE.U32.AND P1, PT, R0, R7, PT ;  /* 0x000000070000720c */ /* 0x000fc80003f26070 */
[----:B------:R-:W-:-:S13]  /*12240*/  ISETP.GE.U32.AND.EX P0, PT, R2, R3, P0, P1 ;  /* 0x000000030200720c */ /* 0x000fda0000706110 */
[----:B------:R-:W-:Y:S05]  /*12250*/  @!P0 BRA `(.L_x_233) ;  /* 0x0000007800948947 */ /* 0x000fea0003800000 */
[----:B------:R2:W-:Y:S01]  /*12260*/  STG.E.64 desc[UR14][R4.64+0x100], R114 ;  /* 0x0001007204007986 */ /* 0x0005e2000c101b0e */
[----:B------:R-:W-:Y:S05]  /*12270*/  BRA `(.L_x_233) ;  /* 0x00000078008c7947 */ /* 0x000fea0003800000 */
.L_x_208:
[----:B------:R-:W-:Y:S01]  /*12280*/  ULDC UR4, c[0x0][0x214] ;  /* 0x0000850000047ab9 */ /* 0x000fe20000000800 */
[----:B------:R-:W-:Y:S01]  /*12290*/  VIADD R0, R94, 0x19 ;  /* 0x000000195e007836 */ /* 0x000fe20000000000 */
[C---:B------:R-:W-:Y:S01]  /*122a0*/  ISETP.GE.AND P1, PT, R113.reuse, UR4, PT ;  /* 0x0000000471007c0c */ /* 0x040fe2000bf26270 */
[----:B------:R-:W-:-:S03]  /*122b0*/  VIADD R113, R113, 0x20 ;  /* 0x0000002071717836 */ /* 0x000fc60000000000 */
[----:B------:R-:W-:Y:S02]  /*122c0*/  ISETP.LT.AND P2, PT, R5, UR6, !P1 ;  /* 0x0000000605007c0c */ /* 0x000fe4000cf41270 */
[----:B------:R-:W-:Y:S01]  /*122d0*/  ISETP.GE.AND P6, PT, R113, UR4, PT ;  /* 0x0000000471007c0c */ /* 0x000fe2000bfc6270 */
[----:B------:R-:W-:Y:S01]  /*122e0*/  ULDC.64 UR4, c[0x0][0x2b8] ;  /* 0x0000ae0000047ab9 */ /* 0x000fe20000000a00 */
[C---:B------:R-:W-:Y:S01]  /*122f0*/  ISETP.LT.AND P5, PT, R0.reuse, UR6, !P1 ;  /* 0x0000000600007c0c */ /* 0x040fe2000cfa1270 */
[----:B------:R-:W-:Y:S01]  /*12300*/  UIADD3 UR8, UP0, UR4, 0x100, URZ ;  /* 0x0000010004087890 */ /* 0x000fe2000ff1e03f */
[----:B------:R-:W-:Y:S02]  /*12310*/  ISETP.LT.AND P3, PT, R5, UR6, !P6 ;  /* 0x0000000605007c0c */ /* 0x000fe4000f761270 */
[----:B------:R-:W-:Y:S01]  /*12320*/  ISETP.LT.AND P4, PT, R0, UR6, !P6 ;  /* 0x0000000600007c0c */ /* 0x000fe2000f781270 */
[C---:B------:R-:W-:Y:S01]  /*12330*/  VIADD R0, R94.reuse, 0x1a ;  /* 0x0000001a5e007836 */ /* 0x040fe20000000000 */
[----:B------:R-:W-:Y:S01]  /*12340*/  UIADD3.X UR7, URZ, UR5, URZ, UP0, !UPT ;  /* 0x000000053f077290 */ /* 0x000fe200087fe43f */
[----:B------:R-:W-:-:S02]  /*12350*/  VIADD R94, R94, 0x1b ;  /* 0x0000001b5e5e7836 */ /* 0x000fc40000000000 */
[----:B------:R1:W-:Y:S01]  /*12360*/  @P2 STG.E.64 desc[UR14][R6.64], R18 ;  /* 0x0000001206002986 */ /* 0x0003e2000c101b0e */
[----:B------:R-:W-:-:S04]  /*12370*/  IADD3 R4, P2, R6, UR4, RZ ;  /* 0x0000000406047c10 */ /* 0x000fc8000ff5e0ff */
[----:B------:R-:W-:Y:S01]  /*12380*/  IADD3.X R5, R7, UR5, RZ, P2, !PT ;  /* 0x0000000507057c10 */ /* 0x000fe200097fe4ff */
[----:B------:R2:W-:Y:S01]  /*12390*/  @P3 STG.E.64 desc[UR14][R6.64+0x100], R2 ;  /* 0x0001000206003986 */ /* 0x0005e2000c101b0e */
[C---:B------:R-:W-:Y:S02]  /*123a0*/  ISETP.LT.AND P2, PT, R0.reuse, UR6, !P6 ;  /* 0x0000000600007c0c */ /* 0x040fe4000f741270 */
[----:B------:R-:W-:Y:S01]  /*123b0*/  ISETP.LT.AND P3, PT, R0, UR6, !P1 ;  /* 0x0000000600007c0c */ /* 0x000fe2000cf61270 */
[----:B------:R3:W-:Y:S01]  /*123c0*/  @P5 STG.E.64 desc[UR14][R4.64], R8 ;  /* 0x0000000804005986 */ /* 0x0007e2000c101b0e */
[----:B------:R-:W-:Y:S02]  /*123d0*/  IADD3 R20, P5, R4, UR4, RZ ;  /* 0x0000000404147c10 */ /* 0x000fe4000ffbe0ff */
[----:B------:R-:W-:Y:S02]  /*123e0*/  ISETP.LT.AND P1, PT, R94, UR6, !P1 ;  /* 0x000000065e007c0c */ /* 0x000fe4000cf21270 */
[----:B------:R-:W-:-:S02]  /*123f0*/  IADD3.X R21, R5, UR5, RZ, P5, !PT ;  /* 0x0000000505157c10 */ /* 0x000fc4000affe4ff */
[----:B-1----:R-:W-:-:S04]  /*12400*/  IADD3 R18, P6, R6, UR8, RZ ;  /* 0x0000000806127c10 */ /* 0x002fc8000ffde0ff */
[----:B------:R-:W-:Y:S02]  /*12410*/  IADD3.X R19, R7, UR7, RZ, P6, !PT ;  /* 0x0000000707137c10 */ /* 0x000fe4000b7fe4ff */
[----:B--2---:R-:W-:Y:S02]  /*12420*/  IADD3 R6, P6, R4, UR8, RZ ;  /* 0x0000000804067c10 */ /* 0x004fe4000ffde0ff */
[C---:B------:R-:W-:Y:S01]  /*12430*/  IADD3 R2, P5, R20.reuse, UR4, RZ ;  /* 0x0000000414027c10 */ /* 0x040fe2000ffbe0ff */
[----:B------:R1:W-:Y:S01]  /*12440*/  @P4 STG.E.64 desc[UR14][R18.64], R10 ;  /* 0x0000000a12004986 */ /* 0x0003e2000c101b0e */
[----:B------:R-:W-:Y:S02]  /*12450*/  IADD3.X R7, R5, UR7, RZ, P6, !PT ;  /* 0x0000000705077c10 */ /* 0x000fe4000b7fe4ff */
[----:B------:R-:W-:Y:S01]  /*12460*/  IADD3.X R3, R21, UR5, RZ, P5, !PT ;  /* 0x0000000515037c10 */ /* 0x000fe2000affe4ff */
[----:B------:R1:W-:Y:S04]  /*12470*/  @P3 STG.E.64 desc[UR14][R20.64], R12 ;  /* 0x0000000c14003986 */ /* 0x0003e8000c101b0e */
[----:B------:R1:W-:Y:S04]  /*12480*/  @P2 STG.E.64 desc[UR14][R6.64], R14 ;  /* 0x0000000e06002986 */ /* 0x0003e8000c101b0e */
[----:B------:R1:W-:Y:S01]  /*12490*/  @P1 STG.E.64 desc[UR14][R2.64], R16 ;  /* 0x0000001002001986 */ /* 0x0003e2000c101b0e */
[----:B---3--:R-:W-:-:S04]  /*124a0*/  IADD3 R4, P1, R20, UR8, RZ ;  /* 0x0000000814047c10 */ /* 0x008fc8000ff3e0ff */
[----:B------:R-:W-:Y:S01]  /*124b0*/  IADD3.X R5, R21, UR7, RZ, P1, !PT ;  /* 0x0000000715057c10 */ /* 0x000fe20008ffe4ff */
[----:B------:R-:W-:Y:S08]  /*124c0*/  @!P0 BRA `(.L_x_233) ;  /* 0x0000007400f88947 */ /* 0x000ff00003800000 */
[----:B------:R3:W-:Y:S01]  /*124d0*/  STG.E.64 desc[UR14][R4.64], R114 ;  /* 0x0000007204007986 */ /* 0x0007e2000c101b0e */
[----:B------:R-:W-:Y:S05]  /*124e0*/  BRA `(.L_x_233) ;  /* 0x0000007400f07947 */ /* 0x000fea0003800000 */
.L_x_18:
[----:B------:R-:W-:Y:S01]  /*124f0*/  BAR.SYNC.DEFER_BLOCKING 0x0 ;  /* 0x0000000000007b1d */ /* 0x000fe20000010000 */
[----:B------:R-:W-:-:S04]  /*12500*/  IADD3 R112, R112, 0x40, RZ ;  /* 0x0000004070707810 */ /* 0x000fc80007ffe0ff */
[----:B------:R-:W-:Y:S01]  /*12510*/  ISETP.LE.AND P2, PT, R112, UR7, PT ;  /* 0x0000000770007c0c */ /* 0x000fe2000bf43270 */
        /* <DEDUP_REMOVED lines=8> */
[----:B-1-3--:R-:W1:Y:S04]  /*125a0*/  LDS.64 R70, [R93+UR8] ;  /* 0x000000085d467984 */ /* 0x00ae680008000a00 */
[----:B--2---:R-:W2:Y:S04]  /*125b0*/  LDS.64 R80, [R93+UR8+0x100] ;  /* 0x000100085d507984 */ /* 0x004ea80008000a00 */
[----:B------:R-:W3:Y:S04]  /*125c0*/  LDS.64 R2, [R93+UR8+0x220] ;  /* 0x000220085d027984 */ /* 0x000ee80008000a00 */
[----:B------:R-:W4:Y:S04]  /*125d0*/  LDS.64 R78, [R93+UR8+0x320] ;  /* 0x000320085d4e7984 */ /* 0x000f280008000a00 */
[----:B------:R-:W4:Y:S04]  /*125e0*/  LDS.64 R76, [R93+UR8+0x440] ;  /* 0x000440085d4c7984 */ /* 0x000f280008000a00 */
[----:B------:R-:W4:Y:S04]  /*125f0*/  LDS.64 R74, [R93+UR8+0x540] ;  /* 0x000540085d4a7984 */ /* 0x000f280008000a00 */
[----:B------:R-:W4:Y:S04]  /*12600*/  LDS.64 R72, [R93+UR8+0x660] ;  /* 0x000660085d487984 */ /* 0x000f280008000a00 */
[----:B------:R-:W4:Y:S01]  /*12610*/  LDS.64 R6, [R93+UR8+0x760] ;  /* 0x000760085d067984 */ /* 0x000f220008000a00 */
[----:B-1----:R-:W-:-:S02]  /*12620*/  DMUL R70, R70, R116 ;  /* 0x0000007446467228 */ /* 0x002fc40000000000 */
[-C--:B--2---:R-:W-:Y:S02]  /*12630*/  DMUL R4, R80, R116.reuse ;  /* 0x0000007450047228 */ /* 0x084fe40000000000 */
[-C--:B---3--:R-:W-:Y:S02]  /*12640*/  DMUL R2, R2, R116.reuse ;  /* 0x0000007402027228 */ /* 0x088fe40000000000 */
[-C--:B----4-:R-:W-:Y:S02]  /*12650*/  DMUL R14, R78, R116.reuse ;  /* 0x000000744e0e7228 */ /* 0x090fe40000000000 */
[-C--:B------:R-:W-:Y:S02]  /*12660*/  DMUL R12, R76, R116.reuse ;  /* 0x000000744c0c7228 */ /* 0x080fe40000000000 */
[-C--:B------:R-:W-:Y:S02]  /*12670*/  DMUL R10, R74, R116.reuse ;  /* 0x000000744a0a7228 */ /* 0x080fe40000000000 */
[----:B------:R-:W-:-:S02]  /*12680*/  DMUL R8, R72, R116 ;  /* 0x0000007448087228 */ /* 0x000fc40000000000 */
[----:B------:R-:W-:Y:S01]  /*12690*/  DMUL R6, R6, R116 ;  /* 0x0000007406067228 */ /* 0x000fe20000000000 */
        /* <DEDUP_REMOVED lines=20> */
[----:B------:R-:W-:-:S03]  /*127e0*/  MOV R19, UR5 ;  /* 0x0000000500137c02 */ /* 0x000fc60008000f00 */
[-C--:B------:R-:W-:Y:S02]  /*127f0*/  IMAD R16, R16, R17.reuse, RZ ;  /* 0x0000001110107224 */ /* 0x080fe400078e02ff */
[----:B------:R-:W-:-:S04]  /*12800*/  IMAD.WIDE.U32 R72, R0, R17, R72 ;  /* 0x0000001100487225 */ /* 0x000fc800078e0048 */
[----:B------:R-:W-:Y:S01]  /*12810*/  IMAD R0, R0, R19, R16 ;  /* 0x0000001300007224 */ /* 0x000fe200078e0210 */
[----:B------:R-:W-:Y:S01]  /*12820*/  MOV R18, R72 ;  /* 0x0000004800127202 */ /* 0x000fe20000000f00 */
[----:B------:R-:W-:-:S03]  /*12830*/  IMAD.MOV.U32 R16, RZ, RZ, R98 ;  /* 0x000000ffff107224 */ /* 0x000fc600078e0062 */
[----:B------:R-:W-:Y:S01]  /*12840*/  IADD3 R73, R73, R0, RZ ;  /* 0x0000000049497210 */ /* 0x000fe20007ffe0ff */
[----:B------:R-:W-:Y:S05]  /*12850*/  BRA `(.L_x_238) ;  /* 0x00000000005c7947 */ /* 0x000fea0003800000 */
.L_x_237:
        /* <DEDUP_REMOVED lines=23> */
.L_x_238:
[----:B------:R-:W-:Y:S05]  /*129d0*/  BSYNC B0 ;  /* 0x0000000000007941 */ /* 0x000fea0003800000 */
.L_x_236:
        /* <DEDUP_REMOVED lines=12> */
[----:B------:R-:W-:Y:S02]  /*12aa0*/  @P3 IMAD.MOV.U32 R72, RZ, RZ, R118 ;  /* 0x000000ffff483224 */ /* 0x000fe400078e0076 */
[----:B------:R-:W-:Y:S01]  /*12ab0*/  @P3 IMAD.MOV.U32 R73, RZ, RZ, R119 ;  /* 0x000000ffff493224 */ /* 0x000fe200078e0077 */
[----:B------:R-:W-:-:S04]  /*12ac0*/  ISETP.NE.U32.AND P0, PT, R19, RZ, PT ;  /* 0x000000ff1300720c */ /* 0x000fc80003f05070 */
[----:B------:R1:W-:Y:S09]  /*12ad0*/  @P3 STG.E.64 desc[UR14][R72.64], R70 ;  /* 0x0000004648003986 */ /* 0x0003f2000c101b0e */
[----:B------:R-:W-:Y:S05]  /*12ae0*/  @!P0 BRA `(.L_x_240) ;  /* 0x0000000000188947 */ /* 0x000fea0003800000 */
[----:B------:R-:W-:Y:S01]  /*12af0*/  ULDC.64 UR4, c[0x0][0x2b0] ;  /* 0x0000ac0000047ab9 */ /* 0x000fe20000000a00 */
[----:B------:R-:W-:Y:S01]  /*12b00*/  MOV R98, 0x12b40 ;  /* 0x00012b4000627802 */ /* 0x000fe20000000f00 */
[----:B------:R-:W-:Y:S01]  /*12b10*/  IMAD.U32 R100, RZ, RZ, UR4 ;  /* 0x00000004ff647e24 */ /* 0x000fe2000f8e00ff */
[----:B------:R-:W-:Y:S02]  /*12b20*/  MOV R99, UR5 ;  /* 0x0000000500637c02 */ /* 0x000fe40008000f00 */
[----:B-1---5:R-:W-:Y:S05]  /*12b30*/  CALL.REL.NOINC `($__internal_1_$__cuda_sm20_rem_u64) ;  /* 0x0000007400f87944 */ /* 0x022fea0003c00000 */
[----:B------:R-:W-:Y:S05]  /*12b40*/  BRA `(.L_x_241) ;  /* 0x00000000004c7947 */ /* 0x000fea0003800000 */
.L_x_240:
        /* <DEDUP_REMOVED lines=19> */
.L_x_241:
[----:B------:R-:W-:Y:S05]  /*12c80*/  BSYNC B0 ;  /* 0x0000000000007941 */ /* 0x000fea0003800000 */
.L_x_239:
[----:B------:R-:W-:Y:S01]  /*12c90*/  VIADD R17, R113, 0x20 ;  /* 0x0000002071117836 */ /* 0x000fe20000000000 */
[----:B------:R-:W-:Y:S01]  /*12ca0*/  ULDC.64 UR4, c[0x0][0x210] ;  /* 0x0000840000047ab9 */ /* 0x000fe20000000a00 */
[--C-:B------:R-:W-:Y:S01]  /*12cb0*/  SHF.R.U64 R19, R102, 0x3, R103.reuse ;  /* 0x0000000366137819 */ /* 0x100fe20000001267 */
[----:B------:R-:W-:Y:S02]  /*12cc0*/  BSSY B0, `(.L_x_242) ;  /* 0x000003d000007945 */ /* 0x000fe40003800000 */
[----:B------:R-:W-:Y:S02]  /*12cd0*/  ISETP.GE.AND P0, PT, R17, UR5, PT ;  /* 0x0000000511007c0c */ /* 0x000fe4000bf06270 */
[----:B------:R-:W-:Y:S02]  /*12ce0*/  SHF.R.U32.HI R17, RZ, 0x3, R103 ;  /* 0x00000003ff117819 */ /* 0x000fe40000011667 */
        /* <DEDUP_REMOVED lines=9> */
[----:B------:R-:W-:Y:S02]  /*12d80*/  @P4 IMAD.MOV.U32 R70, RZ, RZ, R118 ;  /* 0x000000ffff464224 */ /* 0x000fe400078e0076 */
[----:B------:R-:W-:Y:S02]  /*12d90*/  @P4 IMAD.MOV.U32 R71, RZ, RZ, R119 ;  /* 0x000000ffff474224 */ /* 0x000fe400078e0077 */
[----:B------:R-:W-:-:S03]  /*12da0*/  IMAD.X R19, R17, 0x1, ~R69, P3 ;  /* 0x0000000111137824 */ /* 0x000fc600018e0e45 */
[----:B------:R1:W-:Y:S02]  /*12db0*/  @P4 STG.E.64 desc[UR14][R70.64+0x100], R4 ;  /* 0x0001000446004986 */ /* 0x0003e4000c101b0e */
        /* <DEDUP_REMOVED lines=22> */
.L_x_243:
        /* <DEDUP_REMOVED lines=23> */
.L_x_244:
[----:B------:R-:W-:Y:S05]  /*13090*/  BSYNC B0 ;  /* 0x0000000000007941 */ /* 0x000fea0003800000 */
.L_x_242:
        /* <DEDUP_REMOVED lines=21> */
.L_x_246:
        /* <DEDUP_REMOVED lines=19> */
.L_x_247:
[----:B------:R-:W-:Y:S05]  /*13320*/  BSYNC B0 ;  /* 0x0000000000007941 */ /* 0x000fea0003800000 */
.L_x_245:
        /* <DEDUP_REMOVED lines=39> */
.L_x_249:
        /* <DEDUP_REMOVED lines=23> */
.L_x_250:
[----:B------:R-:W-:Y:S05]  /*13710*/  BSYNC B0 ;  /* 0x0000000000007941 */ /* 0x000fea0003800000 */
.L_x_248:
        /* <DEDUP_REMOVED lines=21> */
.L_x_252:
        /* <DEDUP_REMOVED lines=19> */
.L_x_253:
[----:B------:R-:W-:Y:S05]  /*139a0*/  BSYNC B0 ;  /* 0x0000000000007941 */ /* 0x000fea0003800000 */
.L_x_251:
        /* <DEDUP_REMOVED lines=37> */
.L_x_255:
        /* <DEDUP_REMOVED lines=23> */
.L_x_256:
[----:B------:R-:W-:Y:S05]  /*13d70*/  BSYNC B0 ;  /* 0x0000000000007941 */ /* 0x000fea0003800000 */
.L_x_254:
        /* <DEDUP_REMOVED lines=21> */
.L_x_258:
        /* <DEDUP_REMOVED lines=19> */
.L_x_259:
[----:B------:R-:W-:Y:S05]  /*14000*/  BSYNC B0 ;  /* 0x0000000000007941 */ /* 0x000fea0003800000 */
.L_x_257:
        /* <DEDUP_REMOVED lines=9> */
.L_x_235:
[----:B------:R-:W-:Y:S01]  /*140a0*/  ULDC.64 UR6, c[0x0][0x210] ;  /* 0x0000840000067ab9 */ /* 0x000fe20000000a00 */
[C---:B------:R-:W-:Y:S01]  /*140b0*/  VIADD R0, R113.reuse, 0x20 ;  /* 0x0000002071007836 */ /* 0x040fe20000000000 */
[----:B------:R-:W-:Y:S01]  /*140c0*/  ISETP.GE.AND P1, PT, R113, UR7, PT ;  /* 0x0000000771007c0c */ /* 0x000fe2000bf26270 */
[----:B------:R-:W-:Y:S02]  /*140d0*/  ULDC.64 UR4, c[0x0][0x2b8] ;  /* 0x0000ae0000047ab9 */ /* 0x000fe40000000a00 */
[----:B------:R-:W-:Y:S01]  /*140e0*/  UIADD3 UR9, UP0, UR4, 0x100, URZ ;  /* 0x0000010004097890 */ /* 0x000fe2000ff1e03f */
[----:B------:R-:W-:Y:S02]  /*140f0*/  ISETP.LT.AND P3, PT, R94, UR6, !P1 ;  /* 0x000000065e007c0c */ /* 0x000fe4000cf61270 */
[----:B------:R-:W-:Y:S01]  /*14100*/  ISETP.GE.AND P0, PT, R0, UR7, PT ;  /* 0x0000000700007c0c */ /* 0x000fe2000bf06270 */
[----:B------:R-:W-:Y:S01]  /*14110*/  VIADD R0, R94, 0x1 ;  /* 0x000000015e007836 */ /* 0x000fe20000000000 */
[----:B------:R-:W-:-:S02]  /*14120*/  UIADD3.X UR7, URZ, UR5, URZ, UP0, !UPT ;  /* 0x000000053f077290 */ /* 0x000fc400087fe43f */
[----:B------:R-:W-:Y:S02]  /*14130*/  ISETP.LT.AND P6, PT, R94, UR6, !P0 ;  /* 0x000000065e007c0c */ /* 0x000fe4000c7c1270 */
[C---:B------:R-:W-:Y:S02]  /*14140*/  ISETP.LT.AND P4, PT, R0.reuse, UR6, !P1 ;  /* 0x0000000600007c0c */ /* 0x040fe4000cf81270 */
[----:B------:R-:W-:Y:S01]  /*14150*/  ISETP.LT.AND P5, PT, R0, UR6, !P0 ;  /* 0x0000000600007c0c */ /* 0x000fe2000c7a1270 */
[----:B------:R-:W-:Y:S02]  /*14160*/  VIADD R0, R94, 0x2 ;  /* 0x000000025e007836 */ /* 0x000fe40000000000 */
[----:B------:R-:W-:Y:S02]  /*14170*/  @P3 IMAD.MOV.U32 R72, RZ, RZ, R118 ;  /* 0x000000ffff483224 */ /* 0x000fe400078e0076 */
[----:B------:R-:W-:-:S05]  /*14180*/  @P3 IMAD.MOV.U32 R73, RZ, RZ, R119 ;  /* 0x000000ffff493224 */ /* 0x000fca00078e0077 */
[----:B------:R1:W-:Y:S01]  /*14190*/  @P3 STG.E.64 desc[UR14][R72.64], R70 ;  /* 0x0000004648003986 */ /* 0x0003e2000c101b0e */
[----:B------:R-:W-:-:S04]  /*141a0*/  IADD3 R16, P3, R118, UR4, RZ ;  /* 0x0000000476107c10 */ /* 0x000fc8000ff7e0ff */
[----:B------:R-:W-:Y:S02]  /*141b0*/  IADD3.X R17, R119, UR5, RZ, P3, !PT ;  /* 0x0000000577117c10 */ /* 0x000fe40009ffe4ff */
[----:B------:R-:W-:-:S04]  /*141c0*/  IADD3 R18, P3, R118, UR9, RZ ;  /* 0x0000000976127c10 */ /* 0x000fc8000ff7e0ff */
[----:B------:R-:W-:Y:S02]  /*141d0*/  IADD3.X R19, R119, UR7, RZ, P3, !PT ;  /* 0x0000000777137c10 */ /* 0x000fe40009ffe4ff */
[----:B------:R-:W-:Y:S01]  /*141e0*/  ISETP.LT.AND P3, PT, R0, UR6, !P0 ;  /* 0x0000000600007c0c */ /* 0x000fe2000c761270 */
[----:B-1----:R-:W-:Y:S02]  /*141f0*/  @P6 IMAD.MOV.U32 R70, RZ, RZ, R118 ;  /* 0x000000ffff466224 */ /* 0x002fe400078e0076 */
[----:B------:R-:W-:-:S05]  /*14200*/  @P6 IMAD.MOV.U32 R71, RZ, RZ, R119 ;  /* 0x000000ffff476224 */ /* 0x000fca00078e0077 */
[----:B------:R1:W-:Y:S04]  /*14210*/  @P6 STG.E.64 desc[UR14][R70.64+0x100], R4 ;  /* 0x0001000446006986 */ /* 0x0003e8000c101b0e */
[----:B------:R2:W-:Y:S01]  /*14220*/  @P4 STG.E.64 desc[UR14][R16.64], R2 ;  /* 0x0000000210004986 */ /* 0x0005e2000c101b0e */
[----:B------:R-:W-:Y:S01]  /*14230*/  ISETP.LT.AND P4, PT, R0, UR6, !P1 ;  /* 0x0000000600007c0c */ /* 0x000fe2000cf81270 */
[----:B------:R-:W-:Y:S02]  /*14240*/  VIADD R0, R94, 0x3 ;  /* 0x000000035e007836 */ /* 0x000fe40000000000 */
[----:B------:R3:W-:Y:S03]  /*14250*/  @P5 STG.E.64 desc[UR14][R18.64], R14 ;  /* 0x0000000e12005986 */ /* 0x0007e6000c101b0e */
[----:B------:R-:W-:-:S02]  /*14260*/  ISETP.LT.AND P1, PT, R0, UR6, !P1 ;  /* 0x0000000600007c0c */ /* 0x000fc4000cf21270 */
[----:B------:R-:W-:Y:S02]  /*14270*/  ISETP.LT.AND P0, PT, R0, UR6, !P0 ;  /* 0x0000000600007c0c */ /* 0x000fe4000c701270 */
[C---:B-1----:R-:W-:Y:S02]  /*14280*/  IADD3 R4, P6, R16.reuse, UR4, RZ ;  /* 0x0000000410047c10 */ /* 0x042fe4000ffde0ff */
[----:B------:R-:W-:Y:S02]  /*14290*/  IADD3 R70, P5, R16, UR9, RZ ;  /* 0x0000000910467c10 */ /* 0x000fe4000ffbe0ff */
[C---:B------:R-:W-:Y:S02]  /*142a0*/  IADD3.X R5, R17.reuse, UR5, RZ, P6, !PT ;  /* 0x0000000511057c10 */ /* 0x040fe4000b7fe4ff */
[----:B------:R-:W-:Y:S02]  /*142b0*/  IADD3.X R71, R17, UR7, RZ, P5, !PT ;  /* 0x0000000711477c10 */ /* 0x000fe4000affe4ff */
[C---:B--2---:R-:W-:Y:S01]  /*142c0*/  IADD3 R16, P6, R4.reuse, UR4, RZ ;  /* 0x0000000404107c10 */ /* 0x044fe2000ffde0ff */
[----:B------:R3:W-:Y:S01]  /*142d0*/  @P4 STG.E.64 desc[UR14][R4.64], R12 ;  /* 0x0000000c04004986 */ /* 0x0007e2000c101b0e */
[----:B------:R-:W-:-:S02]  /*142e0*/  IADD3 R2, P5, R4, UR9, RZ ;  /* 0x0000000904027c10 */ /* 0x000fc4000ffbe0ff */
[C---:B------:R-:W-:Y:S01]  /*142f0*/  IADD3.X R17, R5.reuse, UR5, RZ, P6, !PT ;  /* 0x0000000505117c10 */ /* 0x040fe2000b7fe4ff */
[----:B------:R3:W-:Y:S01]  /*14300*/  @P3 STG.E.64 desc[UR14][R70.64], R10 ;  /* 0x0000000a46003986 */ /* 0x0007e2000c101b0e */
[----:B------:R-:W-:-:S03]  /*14310*/  IADD3.X R3, R5, UR7, RZ, P5, !PT ;  /* 0x0000000705037c10 */ /* 0x000fc6000affe4ff */
[----:B------:R3:W-:Y:S04]  /*14320*/  @P1 STG.E.64 desc[UR14][R16.64], R8 ;  /* 0x0000000810001986 */ /* 0x0007e8000c101b0e */
[----:B------:R3:W-:Y:S02]  /*14330*/  @P0 STG.E.64 desc[UR14][R2.64], R6 ;  /* 0x0000000602000986 */ /* 0x0007e4000c101b0e */
.L_x_260:
[----:B------:R-:W-:Y:S05]  /*14340*/  BSYNC B1 ;  /* 0x0000000000017941 */ /* 0x000fea0003800000 */
.L_x_234:
[----:B------:R-:W-:Y:S01]  /*14350*/  BAR.SYNC.DEFER_BLOCKING 0x0 ;  /* 0x0000000000007b1d */ /* 0x000fe20000010000 */
[----:B------:R-:W-:-:S05]  /*14360*/  VIADD R0, R94, 0x8 ;  /* 0x000000085e007836 */ /* 0x000fca0000000000 */
[----:B------:R-:W-:Y:S01]  /*14370*/  ULDC.64 UR4, c[0x0][0x2d0] ;  /* 0x0000b40000047ab9 */ /* 0x000fe20000000a00 */
[----:B------:R-:W-:Y:S01]  /*14380*/  BSSY B1, `(.L_x_261) ;  /* 0x00001d9000017945 */ /* 0x000fe20003800000 */
[----:B------:R-:W-:-:S04]  /*14390*/  DEPBAR.LE SB5, 0x8 ;  /* 0x0000d2000000791a */ /* 0x000fc80000000000 */
[----:B------:R-:W-:Y:S04]  /*143a0*/  STS.128 [R95], R32 ;  /* 0x000000205f007388 */ /* 0x000fe80000000c00 */
[----:B------:R-:W-:Y:S04]  /*143b0*/  STS.128 [R95+0x40], R28 ;  /* 0x0000401c5f007388 */ /* 0x000fe80000000c00 */
[----:B------:R-:W-:Y:S04]  /*143c0*/  STS.128 [R95+0x80], R24 ;  /* 0x000080185f007388 */ /* 0x000fe80000000c00 */
[----:B------:R-:W-:Y:S01]  /*143d0*/  STS.128 [R95+0xc0], R20 ;  /* 0x0000c0145f007388 */ /* 0x000fe20000000c00 */
[----:B------:R-:W-:Y:S06]  /*143e0*/  BAR.SYNC.DEFER_BLOCKING 0x0 ;  /* 0x0000000000007b1d */ /* 0x000fec0000010000 */
[----:B---3--:R-:W2:Y:S04]  /*143f0*/  LDS.64 R16, [R93+UR8] ;  /* 0x000000085d107984 */ /* 0x008ea80008000a00 */
[----:B------:R-:W3:Y:S04]  /*14400*/  LDS.64 R14, [R93+UR8+0x100] ;  /* 0x000100085d0e7984 */ /* 0x000ee80008000a00 */
[----:B------:R-:W4:Y:S04]  /*14410*/  LDS.64 R12, [R93+UR8+0x220] ;  /* 0x000220085d0c7984 */ /* 0x000f280008000a00 */
[----:B------:R-:W4:Y:S04]  /*14420*/  LDS.64 R10, [R93+UR8+0x320] ;  /* 0x000320085d0a7984 */ /* 0x000f280008000a00 */
[----:B------:R-:W4:Y:S04]  /*14430*/  LDS.64 R8, [R93+UR8+0x440] ;  /* 0x000440085d087984 */ /* 0x000f280008000a00 */
[----:B-1----:R-:W1:Y:S04]  /*14440*/  LDS.64 R6, [R93+UR8+0x540] ;  /* 0x000540085d067984 */ /* 0x002e680008000a00 */
[----:B------:R-:W1:Y:S04]  /*14450*/  LDS.64 R4, [R93+UR8+0x660] ;  /* 0x000660085d047984 */ /* 0x000e680008000a00 */
[----:B------:R-:W1:Y:S01]  /*14460*/  LDS.64 R2, [R93+UR8+0x760] ;  /* 0x000760085d027984 */ /* 0x000e620008000a00 */
[-C--:B--2---:R-:W-:Y:S01]  /*14470*/  DMUL R24, R16, R116.reuse ;  /* 0x0000007410187228 */ /* 0x084fe20000000000 */
[----:B------:R-:W-:Y:S01]  /*14480*/  IADD3 R16, P0, R118, UR4, RZ ;  /* 0x0000000476107c10 */ /* 0x000fe2000ff1e0ff */
[----:B---3--:R-:W-:-:S03]  /*14490*/  DMUL R14, R14, R116 ;  /* 0x000000740e0e7228 */ /* 0x008fc60000000000 */
[----:B------:R-:W-:Y:S01]  /*144a0*/  IADD3.X R17, R119, UR5, RZ, P0, !PT ;  /* 0x0000000577117c10 */ /* 0x000fe200087fe4ff */
[-C--:B----4-:R-:W-:Y:S02]  /*144b0*/  DMUL R12, R12, R116.reuse ;  /* 0x000000740c0c7228 */ /* 0x090fe40000000000 */
[-C--:B------:R-:W-:Y:S02]  /*144c0*/  DMUL R10, R10, R116.reuse ;  /* 0x000000740a0a7228 */ /* 0x080fe40000000000 */
[-C--:B------:R-:W-:Y:S02]  /*144d0*/  DMUL R8, R8, R116.reuse ;  /* 0x0000007408087228 */ /* 0x080fe40000000000 */
[-C--:B-1----:R-:W-:Y:S02]  /*144e0*/  DMUL R6, R6, R116.reuse ;  /* 0x0000007406067228 */ /* 0x082fe40000000000 */
[-C--:B------:R-:W-:Y:S02]  /*144f0*/  DMUL R4, R4, R116.reuse ;  /* 0x0000007404047228 */ /* 0x080fe40000000000 */
[----:B------:R-:W-:Y:S01]  /*14500*/  DMUL R2, R2, R116 ;  /* 0x0000007402027228 */ /* 0x000fe20000000000 */
        /* <DEDUP_REMOVED lines=28> */
.L_x_264:
        /* <DEDUP_REMOVED lines=23> */
.L_x_265:
[----:B------:R-:W-:Y:S05]  /*14840*/  BSYNC B0 ;  /* 0x0000000000007941 */ /* 0x000fea0003800000 */
.L_x_263:
        /* <DEDUP_REMOVED lines=21> */
.L_x_267:
        /* <DEDUP_REMOVED lines=19> */
.L_x_268:
[----:B------:R-:W-:Y:S05]  /*14ad0*/  BSYNC B0 ;  /* 0x0000000000007941 */ /* 0x000fea0003800000 */
.L_x_266:
        /* <DEDUP_REMOVED lines=39> */
.L_x_270:
        /* <DEDUP_REMOVED lines=23> */
.L_x_271:
[----:B------:R-:W-:Y:S05]  /*14ec0*/  BSYNC B0 ;  /* 0x0000000000007941 */ /* 0x000fea0003800000 */
.L_x_269:
        /* <DEDUP_REMOVED lines=21> */
.L_x_273:
        /* <DEDUP_REMOVED lines=19> */
.L_x_274:
[----:B------:R-:W-:Y:S05]  /*15150*/  BSYNC B0 ;  /* 0x0000000000007941 */ /* 0x000fea0003800000 */
.L_x_272:
        /* <DEDUP_REMOVED lines=37> */
.L_x_276:
        /* <DEDUP_REMOVED lines=23> */
.L_x_277:
[----:B------:R-:W-:Y:S05]  /*15520*/  BSYNC B0 ;  /* 0x0000000000007941 */ /* 0x000fea0003800000 */
.L_x_275:
        /* <DEDUP_REMOVED lines=21> */
.L_x_279:
        /* <DEDUP_REMOVED lines=19> */
.L_x_280:
[----:B------:R-:W-:Y:S05]  /*157b0*/  BSYNC B0 ;  /* 0x0000000000007941 */ /* 0x000fea0003800000 */
.L_x_278:
        /* <DEDUP_REMOVED lines=37> */
.L_x_282:
        /* <DEDUP_REMOVED lines=23> */
.L_x_283:
[----:B------:R-:W-:Y:S05]  /*15b80*/  BSYNC B0 ;  /* 0x0000000000007941 */ /* 0x000fea0003800000 */
.L_x_281:
        /* <DEDUP_REMOVED lines=21> */
.L_x_285:
        /* <DEDUP_REMOVED lines=19> */
.L_x_286:
[----:B------:R-:W-:Y:S05]  /*15e10*/  BSYNC B0 ;  /* 0x0000000000007941 */ /* 0x000fea0003800000 */
.L_x_284:
        /* <DEDUP_REMOVED lines=9> */
.L_x_262:
[----:B------:R-:W-:Y:S01]  /*15eb0*/  ULDC UR4, c[0x0][0x214] ;  /* 0x0000850000047ab9 */ /* 0x000fe20000000800 */
[C---:B------:R-:W-:Y:S01]  /*15ec0*/  VIADD R18, R113.reuse, 0x20 ;  /* 0x0000002071127836 */ /* 0x040fe20000000000 */
[----:B------:R-:W-:-:S04]  /*15ed0*/  ISETP.GE.AND P1, PT, R113, UR4, PT ;  /* 0x0000000471007c0c */ /* 0x000fc8000bf26270 */
[----:B------:R-:W-:Y:S01]  /*15ee0*/  ISETP.GE.AND P0, PT, R18, UR4, PT ;  /* 0x0000000412007c0c */ /* 0x000fe2000bf06270 */
[----:B------:R-:W-:Y:S01]  /*15ef0*/  ULDC.64 UR4, c[0x0][0x2b8] ;  /* 0x0000ae0000047ab9 */ /* 0x000fe20000000a00 */
[C---:B------:R-:W-:Y:S01]  /*15f00*/  ISETP.LT.AND P3, PT, R0.reuse, UR6, !P1 ;  /* 0x0000000600007c0c */ /* 0x040fe2000cf61270 */
[----:B------:R-:W-:Y:S01]  /*15f10*/  UIADD3 UR9, UP0, UR4, 0x100, URZ ;  /* 0x0000010004097890 */ /* 0x000fe2000ff1e03f */
[----:B------:R-:W-:Y:S01]  /*15f20*/  ISETP.LT.AND P6, PT, R0, UR6, !P0 ;  /* 0x0000000600007c0c */ /* 0x000fe2000c7c1270 */
[----:B------:R-:W-:Y:S02]  /*15f30*/  VIADD R0, R94, 0x9 ;  /* 0x000000095e007836 */ /* 0x000fe40000000000 */
[----:B------:R-:W-:-:S03]  /*15f40*/  UIADD3.X UR7, URZ, UR5, URZ, UP0, !UPT ;  /* 0x000000053f077290 */ /* 0x000fc600087fe43f */
[C---:B------:R-:W-:Y:S02]  /*15f50*/  ISETP.LT.AND P4, PT, R0.reuse, UR6, !P1 ;  /* 0x0000000600007c0c */ /* 0x040fe4000cf81270 */
[----:B------:R-:W-:Y:S01]  /*15f60*/  ISETP.LT.AND P5, PT, R0, UR6, !P0 ;  /* 0x0000000600007c0c */ /* 0x000fe2000c7a1270 */
[----:B------:R-:W-:Y:S02]  /*15f70*/  VIADD R0, R94, 0xa ;  /* 0x0000000a5e007836 */ /* 0x000fe40000000000 */
[----:B------:R-:W-:Y:S01]  /*15f80*/  @P3 STG.E.64 desc[UR14][R16.64], R24 ;  /* 0x0000001810003986 */ /* 0x000fe2000c101b0e */
[----:B------:R-:W-:-:S03]  /*15f90*/  IADD3 R18, P3, R16, UR4, RZ ;  /* 0x0000000410127c10 */ /* 0x000fc6000ff7e0ff */
[----:B------:R1:W-:Y:S01]  /*15fa0*/  @P6 STG.E.64 desc[UR14][R16.64+0x100], R14 ;  /* 0x0001000e10006986 */ /* 0x0003e2000c101b0e */
[----:B------:R-:W-:Y:S02]  /*15fb0*/  IADD3.X R19, R17, UR5, RZ, P3, !PT ;  /* 0x0000000511137c10 */ /* 0x000fe40009ffe4ff */
[----:B------:R-:W-:-:S03]  /*15fc0*/  IADD3 R20, P3, R16, UR9, RZ ;  /* 0x0000000910147c10 */ /* 0x000fc6000ff7e0ff */
[----:B------:R2:W-:Y:S01]  /*15fd0*/  @P4 STG.E.64 desc[UR14][R18.64], R12 ;  /* 0x0000000c12004986 */ /* 0x0005e2000c101b0e */
[----:B------:R-:W-:Y:S02]  /*15fe0*/  IADD3.X R21, R17, UR7, RZ, P3, !PT ;  /* 0x0000000711157c10 */ /* 0x000fe40009ffe4ff */
[C---:B------:R-:W-:Y:S02]  /*15ff0*/  ISETP.LT.AND P4, PT, R0.reuse, UR6, !P1 ;  /* 0x0000000600007c0c */ /* 0x040fe4000cf81270 */
[----:B------:R-:W-:Y:S01]  /*16000*/  ISETP.LT.AND P3, PT, R0, UR6, !P0 ;  /* 0x0000000600007c0c */ /* 0x000fe2000c761270 */
[----:B------:R-:W-:Y:S01]  /*16010*/  VIADD R0, R94, 0xb ;  /* 0x0000000b5e007836 */ /* 0x000fe20000000000 */
[----:B------:R3:W-:Y:S01]  /*16020*/  @P5 STG.E.64 desc[UR14][R20.64], R10 ;  /* 0x0000000a14005986 */ /* 0x0007e2000c101b0e */
[----:B------:R-:W-:-:S03]  /*16030*/  IADD3 R22, P5, R18, UR9, RZ ;  /* 0x0000000912167c10 */ /* 0x000fc6000ffbe0ff */
[C---:B------:R-:W-:Y:S02]  /*16040*/  ISETP.LT.AND P1, PT, R0.reuse, UR6, !P1 ;  /* 0x0000000600007c0c */ /* 0x040fe4000cf21270 */
[----:B------:R-:W-:Y:S02]  /*16050*/  ISETP.LT.AND P0, PT, R0, UR6, !P0 ;  /* 0x0000000600007c0c */ /* 0x000fe4000c701270 */
[----:B------:R-:W-:Y:S02]  /*16060*/  IADD3.X R23, R19, UR7, RZ, P5, !PT ;  /* 0x0000000713177c10 */ /* 0x000fe4000affe4ff */
[----:B-1----:R-:W-:-:S04]  /*16070*/  IADD3 R14, P6, R18, UR4, RZ ;  /* 0x00000004120e7c10 */ /* 0x002fc8000ffde0ff */
[----:B------:R-:W-:Y:S02]  /*16080*/  IADD3.X R15, R19, UR5, RZ, P6, !PT ;  /* 0x00000005130f7c10 */ /* 0x000fe4000b7fe4ff */
[C---:B--2---:R-:W-:Y:S02]  /*16090*/  IADD3 R18, P6, R14.reuse, UR4, RZ ;  /* 0x000000040e127c10 */ /* 0x044fe4000ffde0ff */
[----:B------:R-:W-:Y:S01]  /*160a0*/  IADD3 R12, P5, R14, UR9, RZ ;  /* 0x000000090e0c7c10 */ /* 0x000fe2000ffbe0ff */
[----:B------:R3:W-:Y:S01]  /*160b0*/  @P4 STG.E.64 desc[UR14][R14.64], R8 ;  /* 0x000000080e004986 */ /* 0x0007e2000c101b0e */
[C---:B------:R-:W-:Y:S02]  /*160c0*/  IADD3.X R19, R15.reuse, UR5, RZ, P6, !PT ;  /* 0x000000050f137c10 */ /* 0x040fe4000b7fe4ff */
[----:B------:R-:W-:Y:S01]  /*160d0*/  IADD3.X R13, R15, UR7, RZ, P5, !PT ;  /* 0x000000070f0d7c10 */ /* 0x000fe2000affe4ff */
[----:B------:R3:W-:Y:S04]  /*160e0*/  @P3 STG.E.64 desc[UR14][R22.64], R6 ;  /* 0x0000000616003986 */ /* 0x0007e8000c101b0e */
[----:B------:R3:W-:Y:S04]  /*160f0*/  @P1 STG.E.64 desc[UR14][R18.64], R4 ;  /* 0x0000000412001986 */ /* 0x0007e8000c101b0e */
[----:B------:R3:W-:Y:S02]  /*16100*/  @P0 STG.E.64 desc[UR14][R12.64], R2 ;  /* 0x000000020c000986 */ /* 0x0007e4000c101b0e */
.L_x_287:
[----:B------:R-:W-:Y:S05]  /*16110*/  BSYNC B1 ;  /* 0x0000000000017941 */ /* 0x000fea0003800000 */
.L_x_261:
[----:B------:R-:W-:Y:S01]  /*16120*/  BAR.SYNC.DEFER_BLOCKING 0x0 ;  /* 0x0000000000007b1d */ /* 0x000fe20000010000 */
[----:B------:R-:W-:-:S05]  /*16130*/  VIADD R0, R94, 0x10 ;  /* 0x000000105e007836 */ /* 0x000fca0000000000 */
[----:B------:R-:W-:Y:S01]  /*16140*/  ULDC.64 UR4, c[0x0][0x2d0] ;  /* 0x0000b40000047ab9 */ /* 0x000fe20000000a00 */
[----:B------:R-:W-:Y:S01]  /*16150*/  BSSY B1, `(.L_x_288) ;  /* 0x00001da000017945 */ /* 0x000fe20003800000 */
[----:B------:R-:W-:-:S04]  /*16160*/  IADD3 R16, P0, R16, UR4, RZ ;  /* 0x0000000410107c10 */ /* 0x000fc8000ff1e0ff */
[----:B------:R-:W-:Y:S01]  /*16170*/  IADD3.X R17, R17, UR5, RZ, P0, !PT ;  /* 0x0000000511117c10 */ /* 0x000fe200087fe4ff */
[----:B------:R-:W-:-:S04]  /*16180*/  DEPBAR.LE SB5, 0x5 ;  /* 0x0000d1400000791a */ /* 0x000fc80000000000 */
[----:B------:R-:W-:Y:S04]  /*16190*/  STS.128 [R95], R36 ;  /* 0x000000245f007388 */ /* 0x000fe80000000c00 */
[----:B------:R-:W-:Y:S04]  /*161a0*/  STS.128 [R95+0x40], R40 ;  /* 0x000040285f007388 */ /* 0x000fe80000000c00 */
[----:B------:R-:W-:Y:S01]  /*161b0*/  STS.128 [R95+0x80], R44 ;  /* 0x0000802c5f007388 */ /* 0x000fe20000000c00 */
[----:B------:R-:W-:-:S04]  /*161c0*/  DEPBAR.LE SB5, 0x4 ;  /* 0x0000d1000000791a */ /* 0x000fc80000000000 */
[----:B------:R-:W-:Y:S01]  /*161d0*/  STS.128 [R95+0xc0], R48 ;  /* 0x0000c0305f007388 */ /* 0x000fe20000000c00 */
[----:B------:R-:W-:Y:S06]  /*161e0*/  BAR.SYNC.DEFER_BLOCKING 0x0 ;  /* 0x0000000000007b1d */ /* 0x000fec0000010000 */
[----:B---3--:R-:W2:Y:S04]  /*161f0*/  LDS.64 R20, [R93+UR8] ;  /* 0x000000085d147984 */ /* 0x008ea80008000a00 */
[----:B------:R-:W3:Y:S04]  /*16200*/  LDS.64 R14, [R93+UR8+0x100] ;  /* 0x000100085d0e7984 */ /* 0x000ee80008000a00 */
[----:B------:R-:W4:Y:S04]  /*16210*/  LDS.64 R12, [R93+UR8+0x220] ;  /* 0x000220085d0c7984 */ /* 0x000f280008000a00 */
[----:B------:R-:W4:Y:S04]  /*16220*/  LDS.64 R10, [R93+UR8+0x320] ;  /* 0x000320085d0a7984 */ /* 0x000f280008000a00 */
[----:B-1----:R-:W1:Y:S04]  /*16230*/  LDS.64 R8, [R93+UR8+0x440] ;  /* 0x000440085d087984 */ /* 0x002e680008000a00 */
[----:B------:R-:W1:Y:S04]  /*16240*/  LDS.64 R6, [R93+UR8+0x540] ;  /* 0x000540085d067984 */ /* 0x000e680008000a00 */
[----:B------:R-:W1:Y:S04]  /*16250*/  LDS.64 R4, [R93+UR8+0x660] ;  /* 0x000660085d047984 */ /* 0x000e680008000a00 */
[----:B------:R-:W1:Y:S01]  /*16260*/  LDS.64 R2, [R93+UR8+0x760] ;  /* 0x000760085d027984 */ /* 0x000e620008000a00 */
[----:B--2---:R-:W-:-:S02]  /*16270*/  DMUL R20, R20, R116 ;  /* 0x0000007414147228 */ /* 0x004fc40000000000 */
[-C--:B---3--:R-:W-:Y:S02]  /*16280*/  DMUL R14, R14, R116.reuse ;  /* 0x000000740e0e7228 */ /* 0x088fe40000000000 */
[-C--:B----4-:R-:W-:Y:S02]  /*16290*/  DMUL R12, R12, R116.reuse ;  /* 0x000000740c0c7228 */ /* 0x090fe40000000000 */
[-C--:B------:R-:W-:Y:S02]  /*162a0*/  DMUL R10, R10, R116.reuse ;  /* 0x000000740a0a7228 */ /* 0x080fe40000000000 */
[-C--:B-1----:R-:W-:Y:S02]  /*162b0*/  DMUL R8, R8, R116.reuse ;  /* 0x0000007408087228 */ /* 0x082fe40000000000 */
[-C--:B------:R-:W-:Y:S02]  /*162c0*/  DMUL R6, R6, R116.reuse ;  /* 0x0000007406067228 */ /* 0x080fe40000000000 */
[----:B------:R-:W-:-:S02]  /*162d0*/  DMUL R4, R4, R116 ;  /* 0x0000007404047228 */ /* 0x000fc40000000000 */
        /* <DEDUP_REMOVED lines=29> */
.L_x_291:
        /* <DEDUP_REMOVED lines=23> */
.L_x_292:
[----:B------:R-:W-:Y:S05]  /*16620*/  BSYNC B0 ;  /* 0x0000000000007941 */ /* 0x000fea0003800000 */
.L_x_290:
        /* <DEDUP_REMOVED lines=21> */
.L_x_294:
        /* <DEDUP_REMOVED lines=19> */
.L_x_295:
[----:B------:R-:W-:Y:S05]  /*168b0*/  BSYNC B0 ;  /* 0x0000000000007941 */ /* 0x000fea0003800000 */
.L_x_293:
        /* <DEDUP_REMOVED lines=39> */
.L_x_297:
        /* <DEDUP_REMOVED lines=23> */
.L_x_298:
[----:B------:R-:W-:Y:S05]  /*16ca0*/  BSYNC B0 ;  /* 0x0000000000007941 */ /* 0x000fea0003800000 */
.L_x_296:
        /* <DEDUP_REMOVED lines=21> */
.L_x_300:
        /* <DEDUP_REMOVED lines=19> */
.L_x_301:
[----:B------:R-:W-:Y:S05]  /*16f30*/  BSYNC B0 ;  /* 0x0000000000007941 */ /* 0x000fea0003800000 */
.L_x_299:
        /* <DEDUP_REMOVED lines=37> */
.L_x_303:
        /* <DEDUP_REMOVED lines=23> */
.L_x_304:
[----:B------:R-:W-:Y:S05]  /*17300*/  BSYNC B0 ;  /* 0x0000000000007941 */ /* 0x000fea0003800000 */
.L_x_302:
        /* <DEDUP_REMOVED lines=21> */
.L_x_306:
        /* <DEDUP_REMOVED lines=19> */
.L_x_307:
[----:B------:R-:W-:Y:S05]  /*17590*/  BSYNC B0 ;  /* 0x0000000000007941 */ /* 0x000fea0003800000 */
.L_x_305:
        /* <DEDUP_REMOVED lines=37> */
.L_x_309:
        /* <DEDUP_REMOVED lines=23> */
.L_x_310:
[----:B------:R-:W-:Y:S05]  /*17960*/  BSYNC B0 ;  /* 0x0000000000007941 */ /* 0x000fea0003800000 */
.L_x_308:
        /* <DEDUP_REMOVED lines=21> */
.L_x_312:
        /* <DEDUP_REMOVED lines=19> */
.L_x_313:
[----:B------:R-:W-:Y:S05]  /*17bf0*/  BSYNC B0 ;  /* 0x0000000000007941 */ /* 0x000fea0003800000 */
.L_x_311:
        /* <DEDUP_REMOVED lines=9> */
.L_x_289:
        /* <DEDUP_REMOVED lines=13> */
[----:B------:R1:W-:Y:S01]  /*17d60*/  @P3 STG.E.64 desc[UR14][R16.64], R20 ;  /* 0x0000001410003986 */ /* 0x0003e2000c101b0e */
        /* <DEDUP_REMOVED lines=9> */
[----:B------:R3:W-:Y:S04]  /*17e00*/  @P5 STG.E.64 desc[UR14][R22.64], R10 ;  /* 0x0000000a16005986 */ /* 0x0007e8000c101b0e */
[----:B------:R-:W-:-:S02]  /*17e10*/  ISETP.LT.AND P1, PT, R0, UR6, !P1 ;  /* 0x0000000600007c0c */ /* 0x000fc4000cf21270 */
[----:B------:R-:W-:Y:S02]  /*17e20*/  ISETP.LT.AND P0, PT, R0, UR6, !P0 ;  /* 0x0000000600007c0c */ /* 0x000fe4000c701270 */
[C---:B-1----:R-:W-:Y:S02]  /*17e30*/  IADD3 R20, P5, R18.reuse, UR9, RZ ;  /* 0x0000000912147c10 */ /* 0x042fe4000ffbe0ff */
[----:B--2---:R-:W-:Y:S02]  /*17e40*/  IADD3 R14, P6, R18, UR4, RZ ;  /* 0x00000004120e7c10 */ /* 0x004fe4000ffde0ff */
[C---:B------:R-:W-:Y:S02]  /*17e50*/  IADD3.X R21, R19.reuse, UR7, RZ, P5, !PT ;  /* 0x0000000713157c10 */ /* 0x040fe4000affe4ff */
[----:B------:R-:W-:Y:S02]  /*17e60*/  IADD3.X R15, R19, UR5, RZ, P6, !PT ;  /* 0x00000005130f7c10 */ /* 0x000fe4000b7fe4ff */
[----:B---3--:R-:W-:-:S02]  /*17e70*/  IADD3 R18, P6, R14, UR4, RZ ;  /* 0x000000040e127c10 */ /* 0x008fc4000ffde0ff */
[----:B------:R-:W-:Y:S01]  /*17e80*/  IADD3 R12, P5, R14, UR9, RZ ;  /* 0x000000090e0c7c10 */ /* 0x000fe2000ffbe0ff */
[----:B------:R2:W-:Y:S01]  /*17e90*/  @P4 STG.E.64 desc[UR14][R14.64], R8 ;  /* 0x000000080e004986 */ /* 0x0005e2000c101b0e */
[C---:B------:R-:W-:Y:S02]  /*17ea0*/  IADD3.X R19, R15.reuse, UR5, RZ, P6, !PT ;  /* 0x000000050f137c10 */ /* 0x040fe4000b7fe4ff */
[----:B------:R-:W-:Y:S01]  /*17eb0*/  IADD3.X R13, R15, UR7, RZ, P5, !PT ;  /* 0x000000070f0d7c10 */ /* 0x000fe2000affe4ff */
[----:B------:R2:W-:Y:S04]  /*17ec0*/  @P3 STG.E.64 desc[UR14][R20.64], R6 ;  /* 0x0000000614003986 */ /* 0x0005e8000c101b0e */
[----:B------:R2:W-:Y:S04]  /*17ed0*/  @P1 STG.E.64 desc[UR14][R18.64], R4 ;  /* 0x0000000412001986 */ /* 0x0005e8000c101b0e */
[----:B------:R2:W-:Y:S02]  /*17ee0*/  @P0 STG.E.64 desc[UR14][R12.64], R2 ;  /* 0x000000020c000986 */ /* 0x0005e4000c101b0e */
.L_x_314:
[----:B------:R-:W-:Y:S05]  /*17ef0*/  BSYNC B1 ;  /* 0x0000000000017941 */ /* 0x000fea0003800000 */
.L_x_288:
[----:B------:R-:W-:Y:S01]  /*17f00*/  BAR.SYNC.DEFER_BLOCKING 0x0 ;  /* 0x0000000000007b1d */ /* 0x000fe20000010000 */
[----:B------:R-:W-:-:S05]  /*17f10*/  VIADD R0, R94, 0x18 ;  /* 0x000000185e007836 */ /* 0x000fca0000000000 */
[----:B------:R-:W-:Y:S02]  /*17f20*/  ULDC.64 UR4, c[0x0][0x2d0] ;  /* 0x0000b40000047ab9 */ /* 0x000fe40000000a00 */
[----:B--2---:R-:W-:-:S04]  /*17f30*/  IADD3 R14, P0, R16, UR4, RZ ;  /* 0x00000004100e7c10 */ /* 0x004fc8000ff1e0ff */
[----:B------:R-:W-:Y:S01]  /*17f40*/  IADD3.X R15, R17, UR5, RZ, P0, !PT ;  /* 0x00000005110f7c10 */ /* 0x000fe200087fe4ff */
[----:B-----5:R-:W-:Y:S04]  /*17f50*/  STS.128 [R95], R64 ;  /* 0x000000405f007388 */ /* 0x020fe80000000c00 */
[----:B------:R-:W-:Y:S04]  /*17f60*/  STS.128 [R95+0x40], R60 ;  /* 0x0000403c5f007388 */ /* 0x000fe80000000c00 */
[----:B------:R-:W-:Y:S04]  /*17f70*/  STS.128 [R95+0x80], R56 ;  /* 0x000080385f007388 */ /* 0x000fe80000000c00 */
[----:B------:R-:W-:Y:S01]  /*17f80*/  STS.128 [R95+0xc0], R52 ;  /* 0x0000c0345f007388 */ /* 0x000fe20000000c00 */
[----:B------:R-:W-:Y:S06]  /*17f90*/  BAR.SYNC.DEFER_BLOCKING 0x0 ;  /* 0x0000000000007b1d */ /* 0x000fec0000010000 */
[----:B------:R-:W2:Y:S04]  /*17fa0*/  LDS.64 R18, [R93+UR8] ;  /* 0x000000085d127984 */ /* 0x000ea80008000a00 */
[----:B------:R-:W3:Y:S04]  /*17fb0*/  LDS.64 R12, [R93+UR8+0x100] ;  /* 0x000100085d0c7984 */ /* 0x000ee80008000a00 */
[----:B------:R-:W4:Y:S04]  /*17fc0*/  LDS.64 R10, [R93+UR8+0x220] ;  /* 0x000220085d0a7984 */ /* 0x000f280008000a00 */
[----:B-1----:R-:W1:Y:S04]  /*17fd0*/  LDS.64 R8, [R93+UR8+0x320] ;  /* 0x000320085d087984 */ /* 0x002e680008000a00 */
[----:B------:R-:W1:Y:S04]  /*17fe0*/  LDS.64 R6, [R93+UR8+0x440] ;  /* 0x000440085d067984 */ /* 0x000e680008000a00 */
[----:B------:R-:W1:Y:S04]  /*17ff0*/  LDS.64 R4, [R93+UR8+0x540] ;  /* 0x000540085d047984 */ /* 0x000e680008000a00 */
[----:B------:R-:W1:Y:S04]  /*18000*/  LDS.64 R2, [R93+UR8+0x660] ;  /* 0x000660085d027984 */ /* 0x000e680008000a00 */
[----:B------:R-:W1:Y:S01]  /*18010*/  LDS.64 R20, [R93+UR8+0x760] ;  /* 0x000760085d147984 */ /* 0x000e620008000a00 */
[----:B--2---:R-:W-:-:S02]  /*18020*/  DMUL R18, R18, R116 ;  /* 0x0000007412127228 */ /* 0x004fc40000000000 */
[-C--:B---3--:R-:W-:Y:S02]  /*18030*/  DMUL R12, R12, R116.reuse ;  /* 0x000000740c0c7228 */ /* 0x088fe40000000000 */
[-C--:B----4-:R-:W-:Y:S02]  /*18040*/  DMUL R10, R10, R116.reuse ;  /* 0x000000740a0a7228 */ /* 0x090fe40000000000 */
[-C--:B-1----:R-:W-:Y:S02]  /*18050*/  DMUL R8, R8, R116.reuse ;  /* 0x0000007408087228 */ /* 0x082fe40000000000 */
[-C--:B------:R-:W-:Y:S02]  /*18060*/  DMUL R6, R6, R116.reuse ;  /* 0x0000007406067228 */ /* 0x080fe40000000000 */
        /* <DEDUP_REMOVED lines=31> */
.L_x_317:
        /* <DEDUP_REMOVED lines=23> */
.L_x_318:
[----:B------:R-:W-:Y:S05]  /*183d0*/  BSYNC B0 ;  /* 0x0000000000007941 */ /* 0x000fea0003800000 */
.L_x_316:
        /* <DEDUP_REMOVED lines=21> */
.L_x_320:
        /* <DEDUP_REMOVED lines=19> */
.L_x_321:
[----:B------:R-:W-:Y:S05]  /*18660*/  BSYNC B0 ;  /* 0x0000000000007941 */ /* 0x000fea0003800000 */
.L_x_319:
        /* <DEDUP_REMOVED lines=39> */
.L_x_323:
        /* <DEDUP_REMOVED lines=23> */
.L_x_324:
[----:B------:R-:W-:Y:S05]  /*18a50*/  BSYNC B0 ;  /* 0x0000000000007941 */ /* 0x000fea0003800000 */
.L_x_322:
        /* <DEDUP_REMOVED lines=21> */
.L_x_326:
        /* <DEDUP_REMOVED lines=19> */
.L_x_327:
[----:B------:R-:W-:Y:S05]  /*18ce0*/  BSYNC B0 ;  /* 0x0000000000007941 */ /* 0x000fea0003800000 */
.L_x_325:
        /* <DEDUP_REMOVED lines=39> */
.L_x_329:
        /* <DEDUP_REMOVED lines=23> */
.L_x_330:
[----:B------:R-:W-:Y:S05]  /*190d0*/  BSYNC B0 ;  /* 0x0000000000007941 */ /* 0x000fea0003800000 */
.L_x_328:
        /* <DEDUP_REMOVED lines=21> */
.L_x_332:
        /* <DEDUP_REMOVED lines=19> */
.L_x_333:
[----:B------:R-:W-:Y:S05]  /*19360*/  BSYNC B0 ;  /* 0x0000000000007941 */ /* 0x000fea0003800000 */
.L_x_331:
        /* <DEDUP_REMOVED lines=37> */
.L_x_335:
        /* <DEDUP_REMOVED lines=23> */
.L_x_336:
[----:B------:R-:W-:Y:S05]  /*19730*/  BSYNC B0 ;  /* 0x0000000000007941 */ /* 0x000fea0003800000 */
.L_x_334:
        /* <DEDUP_REMOVED lines=22> */
.L_x_338:
[----:B-1----:R-:W1:Y:S01]  /*198a0*/  I2F.U32.RP R3, R5 ;  /* 0x0000000500037306 */ /* 0x002e620000209000 */
        /* <DEDUP_REMOVED lines=18> */
.L_x_339:
[----:B------:R-:W-:Y:S05]  /*199d0*/  BSYNC B0 ;  /* 0x0000000000007941 */ /* 0x000fea0003800000 */
.L_x_337:
[--C-:B------:R-:W-:Y:S02]  /*199e0*/  SHF.R.U64 R5, R102, 0x3, R103.reuse ;  /* 0x0000000366057819 */ /* 0x100fe40000001267 */
[----:B------:R-:W-:Y:S02]  /*199f0*/  SHF.R.U32.HI R3, RZ, 0x3, R103 ;  /* 0x00000003ff037819 */ /* 0x000fe40000011667 */
[----:B------:R-:W-:-:S04]  /*19a00*/  ISETP.GE.U32.AND P1, PT, R0, R5, PT ;  /* 0x000000050000720c */ /* 0x000fc80003f26070 */
[----:B------:R-:W-:-:S13]  /*19a10*/  ISETP.GE.U32.AND.EX P0, PT, R4, R3, P0, P1 ;  /* 0x000000030400720c */ /* 0x000fda0000706110 */
[----:B------:R-:W-:Y:S05]  /*19a20*/  @!P0 BRA `(.L_x_233) ;  /* 0x0000000000a08947 */ /* 0x000fea0003800000 */
[----:B------:R1:W-:Y:S01]  /*19a30*/  STG.E.64 desc[UR14][R6.64+0x100], R116 ;  /* 0x0001007406007986 */ /* 0x0003e2000c101b0e */
[----:B------:R-:W-:Y:S05]  /*19a40*/  BRA `(.L_x_233) ;  /* 0x0000000000987947 */ /* 0x000fea0003800000 */
.L_x_315:
        /* <DEDUP_REMOVED lines=9> */
[----:B------:R-:W-:Y:S02]  /*19ae0*/  UIADD3.X UR7, URZ, UR5, URZ, UP0, !UPT ;  /* 0x000000053f077290 */ /* 0x000fe400087fe43f */
[----:B------:R-:W-:Y:S02]  /*19af0*/  IADD3 R20, P6, R14, UR8, RZ ;  /* 0x000000080e147c10 */ /* 0x000fe4000ffde0ff */
[C---:B------:R-:W-:Y:S02]  /*19b00*/  ISETP.LT.AND P4, PT, R0.reuse, UR6, !P0 ;  /* 0x0000000600007c0c */ /* 0x040fe4000c781270 */
[----:B------:R-:W-:Y:S01]  /*19b10*/  ISETP.LT.AND P3, PT, R0, UR6, !P5 ;  /* 0x0000000600007c0c */ /* 0x000fe2000ef61270 */
[C---:B------:R-:W-:Y:S01]  /*19b20*/  VIADD R0, R94.reuse, 0x1a ;  /* 0x0000001a5e007836 */ /* 0x040fe20000000000 */
[----:B------:R-:W-:Y:S01]  /*19b30*/  @P2 STG.E.64 desc[UR14][R14.64], R18 ;  /* 0x000000120e002986 */ /* 0x000fe2000c101b0e */
[----:B------:R-:W-:Y:S01]  /*19b40*/  VIADD R94, R94, 0x1b ;  /* 0x0000001b5e5e7836 */ /* 0x000fe20000000000 */
[----:B------:R-:W-:-:S02]  /*19b50*/  IADD3.X R21, R15, UR7, RZ, P6, !PT ;  /* 0x000000070f157c10 */ /* 0x000fc4000b7fe4ff */
[----:B------:R1:W-:Y:S01]  /*19b60*/  @P1 STG.E.64 desc[UR14][R14.64+0x100], R12 ;  /* 0x0001000c0e001986 */ /* 0x0003e2000c101b0e */
[----:B------:R-:W-:Y:S02]  /*19b70*/  IADD3 R16, P1, R14, UR4, RZ ;  /* 0x000000040e107c10 */ /* 0x000fe4000ff3e0ff */
[C---:B------:R-:W-:Y:S02]  /*19b80*/  ISETP.LT.AND P2, PT, R0.reuse, UR6, !P0 ;  /* 0x0000000600007c0c */ /* 0x040fe4000c741270 */
[----:B------:R-:W-:Y:S02]  /*19b90*/  IADD3.X R17, R15, UR5, RZ, P1, !PT ;  /* 0x000000050f117c10 */ /* 0x000fe40008ffe4ff */
[----:B------:R-:W-:Y:S02]  /*19ba0*/  ISETP.LT.AND P1, PT, R0, UR6, !P5 ;  /* 0x0000000600007c0c */ /* 0x000fe4000ef21270 */
[C---:B------:R-:W-:Y:S01]  /*19bb0*/  ISETP.LT.AND P0, PT, R94.reuse, UR6, !P0 ;  /* 0x000000065e007c0c */ /* 0x040fe2000c701270 */
[----:B------:R2:W-:Y:S01]  /*19bc0*/  @P4 STG.E.64 desc[UR14][R16.64], R10 ;  /* 0x0000000a10004986 */ /* 0x0005e2000c101b0e */
[----:B------:R-:W-:-:S02]  /*19bd0*/  ISETP.LT.AND P5, PT, R94, UR6, !P5 ;  /* 0x000000065e007c0c */ /* 0x000fc4000efa1270 */
[C---:B------:R-:W-:Y:S01]  /*19be0*/  IADD3 R22, P6, R16.reuse, UR8, RZ ;  /* 0x0000000810167c10 */ /* 0x040fe2000ffde0ff */
[----:B------:R2:W-:Y:S03]  /*19bf0*/  @P3 STG.E.64 desc[UR14][R20.64], R8 ;  /* 0x0000000814003986 */ /* 0x0005e6000c101b0e */
[----:B------:R-:W-:Y:S02]  /*19c00*/  IADD3.X R23, R17, UR7, RZ, P6, !PT ;  /* 0x0000000711177c10 */ /* 0x000fe4000b7fe4ff */
[----:B-1----:R-:W-:-:S04]  /*19c10*/  IADD3 R12, P4, R16, UR4, RZ ;  /* 0x00000004100c7c10 */ /* 0x002fc8000ff9e0ff */
        /* <DEDUP_REMOVED lines=9> */
.L_x_233:
[----:B------:R-:W-:Y:S05]  /*19cb0*/  BSYNC B2 ;  /* 0x0000000000027941 */ /* 0x000fea0003800000 */
.L_x_17:
[----:B-12---:R-:W1:Y:S08]  /*19cc0*/  LDC R2, c[0x0][0x224] ;  /* 0x00008900ff027b82 */ /* 0x006e700000000800 */
[----:B------:R-:W2:Y:S01]  /*19cd0*/  LDC R0, c[0x0][0x320] ;  /* 0x0000c800ff007b82 */ /* 0x000ea20000000800 */
[----:B-1----:R-:W-:-:S04]  /*19ce0*/  ISETP.GT.AND P0, PT, R2, 0x1, PT ;  /* 0x000000010200780c */ /* 0x002fc80003f04270 */
[----:B--2---:R-:W-:-:S13]  /*19cf0*/  ISETP.EQ.AND P0, PT, R0, RZ, P0 ;  /* 0x000000ff0000720c */ /* 0x004fda0000702270 */
[----:B------:R-:W-:Y:S05]  /*19d00*/  @!P0 EXIT ;  /* 0x000000000000894d */ /* 0x000fea0003800000 */
[----:B------:R-:W1:Y:S01]  /*19d10*/  S2R R0, SR_TID.X ;  /* 0x0000000000007919 */ /* 0x000e620000002100 */
[----:B------:R-:W-:Y:S01]  /*19d20*/  VIADD R3, R110, 0x1 ;  /* 0x000000016e037836 */ /* 0x000fe20000000000 */
[----:B------:R-:W-:Y:S04]  /*19d30*/  BAR.SYNC.DEFER_BLOCKING 0x0 ;  /* 0x0000000000007b1d */ /* 0x000fe80000010000 */
[----:B------:R-:W-:-:S04]  /*19d40*/  ISETP.NE.AND P1, PT, R3, R2, PT ;  /* 0x000000020300720c */ /* 0x000fc80003f25270 */
[----:B------:R-:W-:Y:S02]  /*19d50*/  SEL R2, R3, RZ, P1 ;  /* 0x000000ff03027207 */ /* 0x000fe40000800000 */
[----:B-1----:R-:W-:-:S13]  /*19d60*/  ISETP.GT.AND P0, PT, R0, RZ, PT ;  /* 0x000000ff0000720c */ /* 0x002fda0003f04270 */
[----:B------:R-:W-:Y:S05]  /*19d70*/  @P0 EXIT ;  /* 0x000000000000094d */ /* 0x000fea0003800000 */
[----:B------:R-:W1:Y:S01]  /*19d80*/  S2R R3, SR_CTAID.Y ;  /* 0x0000000000037919 */ /* 0x000e620000002600 */
[----:B------:R-:W2:Y:S01]  /*19d90*/  S2UR UR6, SR_CTAID.X ;  /* 0x00000000000679c3 */ /* 0x000ea20000002500 */
[----:B------:R-:W-:Y:S01]  /*19da0*/  ULDC UR5, c[0x0][0x228] ;  /* 0x00008a0000057ab9 */ /* 0x000fe20000000800 */
[----:B------:R-:W-:Y:S02]  /*19db0*/  UMOV UR4, 0xffffffff ;  /* 0xffffffff00047882 */ /* 0x000fe40000000000 */
[----:B------:R-:W-:-:S04]  /*19dc0*/  USHF.L.U32 UR4, UR4, UR5, URZ ;  /* 0x0000000504047299 */ /* 0x000fc8000800063f */
[----:B------:R-:W4:Y:S08]  /*19dd0*/  LDC R0, c[0x0][0x21c] ;  /* 0x00008700ff007b82 */ /* 0x000f300000000800 */
[----:B---3--:R-:W3:Y:S01]  /*19de0*/  LDC.64 R4, c[0x0][0x370] ;  /* 0x0000dc00ff047b82 */ /* 0x008ee20000000a00 */
[----:B--2---:R-:W-:Y:S01]  /*19df0*/  ULOP3.LUT UR4, UR6, UR4, URZ, 0x30, !UPT ;  /* 0x0000000406047292 */ /* 0x004fe2000f8e303f */
[----:B-1----:R-:W-:Y:S01]  /*19e00*/  SHF.L.U32 R3, R3, UR5, RZ ;  /* 0x0000000503037c19 */ /* 0x002fe200080006ff */
[----:B------:R-:W-:-:S04]  /*19e10*/  USHF.R.S32.HI UR5, URZ, UR5, UR6 ;  /* 0x000000053f057299 */ /* 0x000fc80008011406 */
[----:B------:R-:W-:-:S05]  /*19e20*/  IADD3 R3, R3, UR4, RZ ;  /* 0x0000000403037c10 */ /* 0x000fca000fffe0ff */
[----:B----4-:R-:W-:-:S04]  /*19e30*/  IMAD R3, R3, R0, UR5 ;  /* 0x0000000503037e24 */ /* 0x010fc8000f8e0200 */
[----:B---3--:R-:W-:Y:S01]  /*19e40*/  IMAD.WIDE R4, R3, 0x4, R4 ;  /* 0x0000000403047825 */ /* 0x008fe200078e0204 */
[----:B------:R-:W-:Y:S01]  /*19e50*/  @!PT LDS RZ, [RZ] ;  /* 0x00000000fffff984 */ /* 0x000fe20000000800 */
[----:B------:R-:W-:Y:S01]  /*19e60*/  @!PT LDS RZ, [RZ] ;  /* 0x00000000fffff984 */ /* 0x000fe20000000800 */
[----:B------:R-:W-:Y:S01]  /*19e70*/  @!PT LDS RZ, [RZ] ;  /* 0x00000000fffff984 */ /* 0x000fe20000000800 */
[----:B------:R-:W-:Y:S01]  /*19e80*/  @!PT LDS RZ, [RZ] ;  /* 0x00000000fffff984 */ /* 0x000fe20000000800 */
[----:B------:R-:W-:Y:S06]  /*19e90*/  MEMBAR.ALL.GPU ;  /* 0x0000000000007992 */ /* 0x000fec000000a000 */
[----:B------:R-:W-:-:S00]  /*19ea0*/  ERRBAR ;  /* 0x00000000000079ab */ /* 0x000fc00000000000 */
[----:B------:R-:W-:Y:S06]  /*19eb0*/  CGAERRBAR ;  /* 0x00000000000075ab */ /* 0x000fec0000000000 */
[----:B------:R-:W-:Y:S01]  /*19ec0*/  STG.E.STRONG.GPU desc[UR14][R4.64], R2 ;  /* 0x0000000204007986 */ /* 0x000fe2000c10f90e */
[----:B------:R-:W-:Y:S05]  /*19ed0*/  EXIT ;  /* 0x000000000000794d */ /* 0x000fea0003800000 */
        .weak           $__internal_0_$__cuda_sm20_div_u64
        .type           $__internal_0_$__cuda_sm20_div_u64,@function
        .size           $__internal_0_$__cuda_sm20_div_u64,($__internal_1_$__cuda_sm20_rem_u64 - $__internal_0_$__cuda_sm20_div_u64)
$__internal_0_$__cuda_sm20_div_u64:
[----:B------:R-:W-:-:S06]  /*19ee0*/  IMAD.MOV.U32 R105, RZ, RZ, R103 ;  /* 0x000000ffff697224 */ /* 0x000fcc00078e0067 */
[----:B------:R-:W1:Y:S08]  /*19ef0*/  I2F.U64.RP R105, R104 ;  /* 0x0000006800697312 */ /* 0x000e700000309000 */
[----:B-1----:R-:W1:Y:S02]  /*19f00*/  MUFU.RCP R101, R105 ;  /* 0x0000006900657308 */ /* 0x002e640000001000 */
[----:B-1----:R-:W-:-:S06]  /*19f10*/  IADD3 R101, R101, 0x1ffffffe, RZ ;  /* 0x1ffffffe65657810 */ /* 0x002fcc0007ffe0ff */
[----:B------:R-:W1:Y:S02]  /*19f20*/  F2I.U64.TRUNC R108, R101 ;  /* 0x00000065006c7311 */ /* 0x000e64000020d800 */
[----:B-1----:R-:W-:-:S04]  /*19f30*/  IMAD.WIDE.U32 R106, R108, R104, RZ ;  /* 0x000000686c6a7225 */ /* 0x002fc800078e00ff */
[C---:B------:R-:W-:Y:S01]  /*19f40*/  IMAD R97, R108.reuse, R103, R107 ;  /* 0x000000676c617224 */ /* 0x040fe200078e026b */
[----:B------:R-:W-:Y:S02]  /*19f50*/  IADD3 R100, P3, RZ, -R106, RZ ;  /* 0x8000006aff647210 */ /* 0x000fe40007f7e0ff */
[----:B------:R-:W-:Y:S01]  /*19f60*/  MOV R107, R108 ;  /* 0x0000006c006b7202 */ /* 0x000fe20000000f00 */
[----:B------:R-:W-:Y:S02]  /*19f70*/  IMAD R98, R109, R104, R97 ;  /* 0x000000686d627224 */ /* 0x000fe400078e0261 */
[----:B------:R-:W-:-:S04]  /*19f80*/  IMAD.HI.U32 R106, R108, R100, RZ ;  /* 0x000000646c6a7227 */ /* 0x000fc800078e00ff */
[----:B------:R-:W-:-:S04]  /*19f90*/  IMAD.X R98, RZ, RZ, ~R98, P3 ;  /* 0x000000ffff627224 */ /* 0x000fc800018e0e62 */
[----:B------:R-:W-:-:S04]  /*19fa0*/  IMAD.WIDE.U32 R106, P5, R108, R98, R106 ;  /* 0x000000626c6a7225 */ /* 0x000fc800078a006a */
[C---:B------:R-:W-:Y:S02]  /*19fb0*/  IMAD R97, R109.reuse, R98, RZ ;  /* 0x000000626d617224 */ /* 0x040fe400078e02ff */
[----:B------:R-:W-:-:S04]  /*19fc0*/  IMAD.HI.U32 R100, P4, R109, R100, R106 ;  /* 0x000000646d647227 */ /* 0x000fc8000788006a */
[----:B------:R-:W-:Y:S01]  /*19fd0*/  IMAD.HI.U32 R98, R109, R98, RZ ;  /* 0x000000626d627227 */ /* 0x000fe200078e00ff */
[----:B------:R-:W-:-:S03]  /*19fe0*/  IADD3 R107, P3, R97, R100, RZ ;  /* 0x00000064616b7210 */ /* 0x000fc60007f7e0ff */
[----:B------:R-:W-:Y:S02]  /*19ff0*/  IMAD.X R98, R98, 0x1, R109, P5 ;  /* 0x0000000162627824 */ /* 0x000fe400028e066d */
[----:B------:R-:W-:-:S03]  /*1a000*/  IMAD.WIDE.U32 R108, R107, R104, RZ ;  /* 0x000000686b6c7225 */ /* 0x000fc600078e00ff */
[----:B------:R-:W-:Y:S01]  /*1a010*/  IADD3.X R101, RZ, RZ, R98, P3, P4 ;  /* 0x000000ffff657210 */ /* 0x000fe20001fe8462 */
[----:B------:R-:W-:Y:S01]  /*1a020*/  IMAD R98, R107, R103, R109 ;  /* 0x000000676b627224 */ /* 0x000fe200078e026d */
[----:B------:R-:W-:-:S03]  /*1a030*/  IADD3 R100, P3, RZ, -R108, RZ ;  /* 0x8000006cff647210 */ /* 0x000fc60007f7e0ff */
[----:B------:R-:W-:Y:S02]  /*1a040*/  IMAD R98, R101, R104, R98 ;  /* 0x0000006865627224 */ /* 0x000fe400078e0262 */
[----:B------:R-:W-:-:S03]  /*1a050*/  IMAD.HI.U32 R106, R107, R100, RZ ;  /* 0x000000646b6a7227 */ /* 0x000fc600078e00ff */
[----:B------:R-:W-:-:S05]  /*1a060*/  IADD3.X R98, RZ, ~R98, RZ, P3, !PT ;  /* 0x80000062ff627210 */ /* 0x000fca0001ffe4ff */
[----:B------:R-:W-:-:S04]  /*1a070*/  IMAD.WIDE.U32 R106, P5, R107, R98, R106 ;  /* 0x000000626b6a7225 */ /* 0x000fc800078a006a */
[C---:B------:R-:W-:Y:S02]  /*1a080*/  IMAD R97, R101.reuse, R98, RZ ;  /* 0x0000006265617224 */ /* 0x040fe400078e02ff */
[----:B------:R-:W-:-:S04]  /*1a090*/  IMAD.HI.U32 R100, P4, R101, R100, R106 ;  /* 0x0000006465647227 */ /* 0x000fc8000788006a */
[----:B------:R-:W-:Y:S01]  /*1a0a0*/  IMAD.HI.U32 R98, R101, R98, RZ ;  /* 0x0000006265627227 */ /* 0x000fe200078e00ff */
[----:B------:R-:W-:-:S03]  /*1a0b0*/  IADD3 R97, P3, R97, R100, RZ ;  /* 0x0000006461617210 */ /* 0x000fc60007f7e0ff */
[----:B------:R-:W-:Y:S01]  /*1a0c0*/  IMAD.X R98, R98, 0x1, R101, P5 ;  /* 0x0000000162627824 */ /* 0x000fe200028e0665 */
[----:B------:R-:W-:Y:S01]  /*1a0d0*/  MOV R101, RZ ;  /* 0x000000ff00657202 */ /* 0x000fe20000000f00 */
[----:B------:R-:W-:-:S03]  /*1a0e0*/  IMAD.HI.U32 R100, R97, R96, RZ ;  /* 0x0000006061647227 */ /* 0x000fc600078e00ff */
[----:B------:R-:W-:Y:S01]  /*1a0f0*/  IADD3.X R98, RZ, RZ, R98, P3, P4 ;  /* 0x000000ffff627210 */ /* 0x000fe20001fe8462 */
[----:B------:R-:W-:-:S04]  /*1a100*/  IMAD.WIDE.U32 R100, R97, R99, R100 ;  /* 0x0000006361647225 */ /* 0x000fc800078e0064 */
[C---:B------:R-:W-:Y:S02]  /*1a110*/  IMAD R106, R98.reuse, R99, RZ ;  /* 0x00000063626a7224 */ /* 0x040fe400078e02ff */
[----:B------:R-:W-:-:S04]  /*1a120*/  IMAD.HI.U32 R101, P4, R98, R96, R100 ;  /* 0x0000006062657227 */ /* 0x000fc80007880064 */
[----:B------:R-:W-:Y:S01]  /*1a130*/  IMAD.HI.U32 R97, R98, R99, RZ ;  /* 0x0000006362617227 */ /* 0x000fe200078e00ff */
[----:B------:R-:W-:-:S03]  /*1a140*/  IADD3 R106, P3, R106, R101, RZ ;  /* 0x000000656a6a7210 */ /* 0x000fc60007f7e0ff */
[----:B------:R-:W-:Y:S02]  /*1a150*/  IMAD.X R97, RZ, RZ, R97, P4 ;  /* 0x000000ffff617224 */ /* 0x000fe400020e0661 */
[----:B------:R-:W-:-:S03]  /*1a160*/  IMAD.WIDE.U32 R100, R106, R104, RZ ;  /* 0x000000686a647225 */ /* 0x000fc600078e00ff */
[----:B------:R-:W-:Y:S01]  /*1a170*/  IADD3.X R105, RZ, R97, RZ, P3, !PT ;  /* 0x00000061ff697210 */ /* 0x000fe20001ffe4ff */
[----:B------:R-:W-:Y:S01]  /*1a180*/  IMAD R98, R106, R103, R101 ;  /* 0x000000676a627224 */ /* 0x000fe200078e0265 */
[----:B------:R-:W-:-:S03]  /*1a190*/  IADD3 R97, P3, -R100, R96, RZ ;  /* 0x0000006064617210 */ /* 0x000fc60007f7e1ff */
[-C--:B------:R-:W-:Y:S01]  /*1a1a0*/  IMAD R96, R105, R104.reuse, R98 ;  /* 0x0000006869607224 */ /* 0x080fe200078e0262 */
[----:B------:R-:W-:Y:S02]  /*1a1b0*/  ISETP.GE.U32.AND P5, PT, R97, R104, PT ;  /* 0x000000686100720c */ /* 0x000fe40003fa6070 */
[----:B------:R-:W-:Y:S01]  /*1a1c0*/  IADD3 R98, P4, -R104, R97, RZ ;  /* 0x0000006168627210 */ /* 0x000fe20007f9e1ff */
[----:B------:R-:W-:Y:S01]  /*1a1d0*/  IMAD.X R96, R99, 0x1, ~R96, P3 ;  /* 0x0000000163607824 */ /* 0x000fe200018e0e60 */
[----:B------:R-:W-:-:S04]  /*1a1e0*/  IADD3 R101, P3, R106, 0x1, RZ ;  /* 0x000000016a657810 */ /* 0x000fc80007f7e0ff */
[----:B------:R-:W-:Y:S01]  /*1a1f0*/  ISETP.GE.U32.AND.EX P5, PT, R96, R103, PT, P5 ;  /* 0x000000676000720c */ /* 0x000fe20003fa6150 */
[----:B------:R-:W-:Y:S01]  /*1a200*/  IMAD.X R100, RZ, RZ, R105, P3 ;  /* 0x000000ffff647224 */ /* 0x000fe200018e0669 */
[----:B------:R-:W-:Y:S02]  /*1a210*/  IADD3.X R99, ~R103, R96, RZ, P4, !PT ;  /* 0x0000006067637210 */ /* 0x000fe400027fe5ff */
[----:B------:R-:W-:Y:S02]  /*1a220*/  SEL R97, R98, R97, P5 ;  /* 0x0000006162617207 */ /* 0x000fe40002800000 */
[----:B------:R-:W-:Y:S02]  /*1a230*/  SEL R101, R101, R106, P5 ;  /* 0x0000006a65657207 */ /* 0x000fe40002800000 */
[----:B------:R-:W-:Y:S02]  /*1a240*/  SEL R96, R99, R96, P5 ;  /* 0x0000006063607207 */ /* 0x000fe40002800000 */
[----:B------:R-:W-:-:S02]  /*1a250*/  SEL R100, R100, R105, P5 ;  /* 0x0000006964647207 */ /* 0x000fc40002800000 */
[----:B------:R-:W-:Y:S02]  /*1a260*/  ISETP.GE.U32.AND P5, PT, R97, R104, PT ;  /* 0x000000686100720c */ /* 0x000fe40003fa6070 */
[----:B------:R-:W-:Y:S02]  /*1a270*/  IADD3 R98, P4, R101, 0x1, RZ ;  /* 0x0000000165627810 */ /* 0x000fe40007f9e0ff */
[----:B------:R-:W-:Y:S02]  /*1a280*/  ISETP.NE.U32.AND P3, PT, R104, RZ, PT ;  /* 0x000000ff6800720c */ /* 0x000fe40003f65070 */
[----:B------:R-:W-:Y:S02]  /*1a290*/  ISETP.GE.U32.AND.EX P5, PT, R96, R103, PT, P5 ;  /* 0x000000676000720c */ /* 0x000fe40003fa6150 */
[----:B------:R-:W-:Y:S02]  /*1a2a0*/  IADD3.X R97, RZ, R100, RZ, P4, !PT ;  /* 0x00000064ff617210 */ /* 0x000fe400027fe4ff */
[----:B------:R-:W-:Y:S01]  /*1a2b0*/  ISETP.NE.AND.EX P3, PT, R103, RZ, PT, P3 ;  /* 0x000000ff6700720c */ /* 0x000fe20003f65330 */
[----:B------:R-:W-:Y:S01]  /*1a2c0*/  IMAD.MOV.U32 R103, RZ, RZ, 0x0 ;  /* 0x00000000ff677424 */ /* 0x000fe200078e00ff */
[----:B------:R-:W-:-:S02]  /*1a2d0*/  SEL R98, R98, R101, P5 ;  /* 0x0000006562627207 */ /* 0x000fc40002800000 */
[----:B------:R-:W-:Y:S02]  /*1a2e0*/  SEL R97, R97, R100, P5 ;  /* 0x0000006461617207 */ /* 0x000fe40002800000 */
[----:B------:R-:W-:Y:S02]  /*1a2f0*/  SEL R98, R98, 0xffffffff, P3 ;  /* 0xffffffff62627807 */ /* 0x000fe40001800000 */
[----:B------:R-:W-:Y:S01]  /*1a300*/  SEL R97, R97, 0xffffffff, P3 ;  /* 0xffffffff61617807 */ /* 0x000fe20001800000 */
[----:B------:R-:W-:Y:S06]  /*1a310*/  RET.REL.NODEC R102 `(_ZN7cutlass6KernelINS_4gemm6kernel14RankKUniversalINS1_11threadblock13MmaMultistageINS1_9GemmShapeILi64ELi64ELi16EEENS_9transform11threadblock28PredicatedTileAccessIteratorINS_11MatrixShapeILi64ELi16EEEdNS_6layout11ColumnMajorELi1ENS8_31PitchLinearWarpStripedThreadMapINS_16PitchLinearShapeILi64ELi16EEELi128ENSG_ILi16ELi2EEELi1EEENS_5ArrayIdLi1ELb1EEELb0ENSD_9NoPermuteEEENS9_25RegularTileAccessIteratorISC_dNSD_43ColumnMajorTensorOpMultiplicandCongruous64bELi1ESJ_Li8EEELNS_4arch14CacheOperation4KindE0ENSA_INSB_ILi16ELi64EEEdNSD_8RowMajorELi0ESJ_SL_Lb0ESM_EENSO_ISU_dNSD_40RowMajorTensorOpMultiplicandCongruous64bELi0ESJ_Li8EEELST_0EdSV_NS4_9MmaPolicyINS1_4warp11MmaTensorOpINS6_ILi32ELi32ELi16EEEdSP_dSX_dSV_NS10_17MmaTensorOpPolicyINSR_3MmaINS6_ILi8ELi8ELi4EEELi32EdSV_dSE_dSV_NSR_13OpMultiplyAddEEENSB_ILi1ELi1EEEEELi1ELb0EbEENSB_ILi0ELi0EEES1B_Li1EEELi3ELNS1_23SharedMemoryClearOptionE0EbEENS_8epilogue11threadblock8EpilogueIS7_S1A_Li1ENS1G_27PredicatedTileIteratorBlas3INS1G_26OutputTileOptimalThreadMapINS1G_15OutputTileShapeILi64ELi8ELi2ELi1ELi1EEENS1K_ILi1ELi4ELi1ELi1ELi4EEELi128ELi1ELi64EEEdLNS_8BlasModeE1EEENS1F_4warp24FragmentIteratorTensorOpIS12_S15_dNSK_IdLi2ELb1EEESV_EENS1Q_20TileIteratorTensorOpIS12_S15_dSV_EENS1G_18SharedLoadIteratorINS1N_18CompactedThreadMapEdLi8EEENS1F_6thread17LinearCombinationIdLi1EddLNS1Z_9ScaleType4KindE0ELNS_15FloatRoundStyleE2EdEENSB_ILi0ELi4EEELi1ELi1EEENS4_30GemmIdentityThreadblockSwizzleILi1EEELNS_8FillModeE1EEEEEvNT_6ParamsE) ;  /* 0xfffffe5c66387950 */ /* 0x000fec0003c3ffff */
        .weak           $__internal_1_$__cuda_sm20_rem_u64
        .type           $__internal_1_$__cuda_sm20_rem_u64,@function
        .size           $__internal_1_$__cuda_sm20_rem_u64,(.L_x_341 - $__internal_1_$__cuda_sm20_rem_u64)
$__internal_1_$__cuda_sm20_rem_u64:
[----:B------:R-:W-:Y:S01]  /*1a320*/  MOV R108, R100 ;  /* 0x00000064006c7202 */ /* 0x000fe20000000f00 */
[----:B------:R-:W-:-:S04]  /*1a330*/  IMAD.MOV.U32 R109, RZ, RZ, R99 ;  /* 0x000000ffff6d7224 */ /* 0x000fc800078e0063 */
        /* <DEDUP_REMOVED lines=26> */
[----:B------:R-:W-:Y:S01]  /*1a4e0*/  IMAD.HI.U32 R103, P4, R104, R103, R106 ;  /* 0x0000006768677227 */ /* 0x000fe2000788006a */
[----:B------:R-:W-:-:S03]  /*1a4f0*/  MOV R107, RZ ;  /* 0x000000ff006b7202 */ /* 0x000fc60000000f00 */
[----:B------:R-:W-:Y:S01]  /*1a500*/  IMAD.HI.U32 R97, R104, R97, RZ ;  /* 0x0000006168617227 */ /* 0x000fe200078e00ff */
[----:B------:R-:W-:-:S03]  /*1a510*/  IADD3 R96, P3, R96, R103, RZ ;  /* 0x0000006760607210 */ /* 0x000fc60007f7e0ff */
[----:B------:R-:W-:Y:S02]  /*1a520*/  IMAD.X R104, R97, 0x1, R104, P5 ;  /* 0x0000000161687824 */ /* 0x000fe400028e0668 */
        /* <DEDUP_REMOVED lines=13> */
[----:B------:R-:W-:-:S04]  /*1a600*/  ISETP.GE.U32.AND P4, PT, R103, R100, PT ;  /* 0x000000646700720c */ /* 0x000fc80003f86070 */
[----:B------:R-:W-:Y:S02]  /*1a610*/  IADD3.X R96, ~R96, R101, RZ, P3, !PT ;  /* 0x0000006560607210 */ /* 0x000fe40001ffe5ff */
[----:B------:R-:W-:Y:S02]  /*1a620*/  IADD3 R102, P3, -R100, R103, RZ ;  /* 0x0000006764667210 */ /* 0x000fe40007f7e1ff */
[----:B------:R-:W-:-:S03]  /*1a630*/  ISETP.GE.U32.AND.EX P4, PT, R96, R99, PT, P4 ;  /* 0x000000636000720c */ /* 0x000fc60003f86140 */
[----:B------:R-:W-:Y:S01]  /*1a640*/  IMAD.X R97, R96, 0x1, ~R99, P3 ;  /* 0x0000000160617824 */ /* 0x000fe200018e0e63 */
[----:B------:R-:W-:Y:S02]  /*1a650*/  SEL R103, R102, R103, P4 ;  /* 0x0000006766677207 */ /* 0x000fe40002000000 */
[C---:B------:R-:W-:Y:S02]  /*1a660*/  ISETP.NE.U32.AND P3, PT, R100.reuse, RZ, PT ;  /* 0x000000ff6400720c */ /* 0x040fe40003f65070 */
[----:B------:R-:W-:Y:S02]  /*1a670*/  SEL R96, R97, R96, P4 ;  /* 0x0000006061607207 */ /* 0x000fe40002000000 */
[----:B------:R-:W-:Y:S02]  /*1a680*/  ISETP.GE.U32.AND P5, PT, R103, R100, PT ;  /* 0x000000646700720c */ /* 0x000fe40003fa6070 */
[----:B------:R-:W-:Y:S02]  /*1a690*/  IADD3 R102, P4, -R100, R103, RZ ;  /* 0x0000006764667210 */ /* 0x000fe40007f9e1ff */
[----:B------:R-:W-:-:S02]  /*1a6a0*/  ISETP.GE.U32.AND.EX P5, PT, R96, R99, PT, P5 ;  /* 0x000000636000720c */ /* 0x000fc40003fa6150 */
[CC--:B------:R-:W-:Y:S02]  /*1a6b0*/  IADD3.X R97, ~R99.reuse, R96.reuse, RZ, P4, !PT ;  /* 0x0000006063617210 */ /* 0x0c0fe400027fe5ff */
[----:B------:R-:W-:Y:S02]  /*1a6c0*/  ISETP.NE.AND.EX P3, PT, R99, RZ, PT, P3 ;  /* 0x000000ff6300720c */ /* 0x000fe40003f65330 */
[----:B------:R-:W-:Y:S02]  /*1a6d0*/  MOV R99, 0x0 ;  /* 0x0000000000637802 */ /* 0x000fe40000000f00 */
[----:B------:R-:W-:Y:S02]  /*1a6e0*/  SEL R102, R102, R103, P5 ;  /* 0x0000006766667207 */ /* 0x000fe40002800000 */
[----:B------:R-:W-:Y:S02]  /*1a6f0*/  SEL R97, R97, R96, P5 ;  /* 0x0000006061617207 */ /* 0x000fe40002800000 */
[----:B------:R-:W-:-:S02]  /*1a700*/  SEL R102, R102, 0xffffffff, P3 ;  /* 0xffffffff66667807 */ /* 0x000fc40001800000 */
[----:B------:R-:W-:Y:S01]  /*1a710*/  SEL R103, R97, 0xffffffff, P3 ;  /* 0xffffffff61677807 */ /* 0x000fe20001800000 */
[----:B------:R-:W-:Y:S06]  /*1a720*/  RET.REL.NODEC R98 `(_ZN7cutlass6KernelINS_4gemm6kernel14RankKUniversalINS1_11threadblock13MmaMultistageINS1_9GemmShapeILi64ELi64ELi16EEENS_9transform11threadblock28PredicatedTileAccessIteratorINS_11MatrixShapeILi64ELi16EEEdNS_6layout11ColumnMajorELi1ENS8_31PitchLinearWarpStripedThreadMapINS_16PitchLinearShapeILi64ELi16EEELi128ENSG_ILi16ELi2EEELi1EEENS_5ArrayIdLi1ELb1EEELb0ENSD_9NoPermuteEEENS9_25RegularTileAccessIteratorISC_dNSD_43ColumnMajorTensorOpMultiplicandCongruous64bELi1ESJ_Li8EEELNS_4arch14CacheOperation4KindE0ENSA_INSB_ILi16ELi64EEEdNSD_8RowMajorELi0ESJ_SL_Lb0ESM_EENSO_ISU_dNSD_40RowMajorTensorOpMultiplicandCongruous64bELi0ESJ_Li8EEELST_0EdSV_NS4_9MmaPolicyINS1_4warp11MmaTensorOpINS6_ILi32ELi32ELi16EEEdSP_dSX_dSV_NS10_17MmaTensorOpPolicyINSR_3MmaINS6_ILi8ELi8ELi4EEELi32EdSV_dSE_dSV_NSR_13OpMultiplyAddEEENSB_ILi1ELi1EEEEELi1ELb0EbEENSB_ILi0ELi0EEES1B_Li1EEELi3ELNS1_23SharedMemoryClearOptionE0EbEENS_8epilogue11threadblock8EpilogueIS7_S1A_Li1ENS1G_27PredicatedTileIteratorBlas3INS1G_26OutputTileOptimalThreadMapINS1G_15OutputTileShapeILi64ELi8ELi2ELi1ELi1EEENS1K_ILi1ELi4ELi1ELi1ELi4EEELi128ELi1ELi64EEEdLNS_8BlasModeE1EEENS1F_4warp24FragmentIteratorTensorOpIS12_S15_dNSK_IdLi2ELb1EEESV_EENS1Q_20TileIteratorTensorOpIS12_S15_dSV_EENS1G_18SharedLoadIteratorINS1N_18CompactedThreadMapEdLi8EEENS1F_6thread17LinearCombinationIdLi1EddLNS1Z_9ScaleType4KindE0ELNS_15FloatRoundStyleE2EdEENSB_ILi0ELi4EEELi1ELi1EEENS4_30GemmIdentityThreadblockSwizzleILi1EEELNS_8FillModeE1EEEEEvNT_6ParamsE) ;  /* 0xfffffe5862347950 */ /* 0x000fec0003c3ffff */
.L_x_340:
[----:B------:R-:W-:-:S00]  /*1a730*/  BRA `(.L_x_340) ;  /* 0xfffffffc00fc7947 */ /* 0x000fc0000383ffff */
[----:B------:R-:W-:-:S00]  /*1a740*/  NOP ;  /* 0x0000000000007918 */ /* 0x000fc00000000000 */
        /* <DEDUP_REMOVED lines=11> */
.L_x_341:


//--------------------- .nv.shared._ZN7cutlass6KernelINS_4gemm6kernel14RankKUniversalINS1_11threadblock13MmaMultistageINS1_9GemmShapeILi64ELi64ELi16EEENS_9transform11threadblock28PredicatedTileAccessIteratorINS_11MatrixShapeILi64ELi16EEEdNS_6layout11ColumnMajorELi1ENS8_31PitchLinearWarpStripedThreadMapINS_16PitchLinearShapeILi64ELi16EEELi128ENSG_ILi16ELi2EEELi1EEENS_5ArrayIdLi1ELb1EEELb0ENSD_9NoPermuteEEENS9_25RegularTileAccessIteratorISC_dNSD_43ColumnMajorTensorOpMultiplicandCongruous64bELi1ESJ_Li8EEELNS_4arch14CacheOperation4KindE0ENSA_INSB_ILi16ELi64EEEdNSD_8RowMajorELi0ESJ_SL_Lb0ESM_EENSO_ISU_dNSD_40RowMajorTensorOpMultiplicandCongruous64bELi0ESJ_Li8EEELST_0EdSV_NS4_9MmaPolicyINS1_4warp11MmaTensorOpINS6_ILi32ELi32ELi16EEEdSP_dSX_dSV_NS10_17MmaTensorOpPolicyINSR_3MmaINS6_ILi8ELi8ELi4EEELi32EdSV_dSE_dSV_NSR_13OpMultiplyAddEEENSB_ILi1ELi1EEEEELi1ELb0EbEENSB_ILi0ELi0EEES1B_Li1EEELi3ELNS1_23SharedMemoryClearOptionE0EbEENS_8epilogue11threadblock8EpilogueIS7_S1A_Li1ENS1G_27PredicatedTileIteratorBlas3INS1G_26OutputTileOptimalThreadMapINS1G_15OutputTileShapeILi64ELi8ELi2ELi1ELi1EEENS1K_ILi1ELi4ELi1ELi1ELi4EEELi128ELi1ELi64EEEdLNS_8BlasModeE1EEENS1F_4warp24FragmentIteratorTensorOpIS12_S15_dNSK_IdLi2ELb1EEESV_EENS1Q_20TileIteratorTensorOpIS12_S15_dSV_EENS1G_18SharedLoadIteratorINS1N_18CompactedThreadMapEdLi8EEENS1F_6thread17LinearCombinationIdLi1EddLNS1Z_9ScaleType4KindE0ELNS_15FloatRoundStyleE2EdEENSB_ILi0ELi4EEELi1ELi1EEENS4_30GemmIdentityThreadblockSwizzleILi1EEELNS_8FillModeE1EEEEEvNT_6ParamsE --------------------------
	.section	.nv.shared._ZN7cutlass6KernelINS_4gemm6kernel14RankKUniversalINS1_11threadblock13MmaMultistageINS1_9GemmShapeILi64ELi64ELi16EEENS_9transform11threadblock28PredicatedTileAccessIteratorINS_11MatrixShapeILi64ELi16EEEdNS_6layout11ColumnMajorELi1ENS8_31PitchLinearWarpStripedThreadMapINS_16PitchLinearShapeILi64ELi16EEELi128ENSG_ILi16ELi2EEELi1EEENS_5ArrayIdLi1ELb1EEELb0ENSD_9NoPermuteEEENS9_25RegularTileAccessIteratorISC_dNSD_43ColumnMajorTensorOpMultiplicandCongruous64bELi1ESJ_Li8EEELNS_4arch14CacheOperation4KindE0ENSA_INSB_ILi16ELi64EEEdNSD_8RowMajorELi0ESJ_SL_Lb0ESM_EENSO_ISU_dNSD_40RowMajorTensorOpMultiplicandCongruous64bELi0ESJ_Li8EEELST_0EdSV_NS4_9MmaPolicyINS1_4warp11MmaTensorOpINS6_ILi32ELi32ELi16EEEdSP_dSX_dSV_NS10_17MmaTensorOpPolicyINSR_3MmaINS6_ILi8ELi8ELi4EEELi32EdSV_dSE_dSV_NSR_13OpMultiplyAddEEENSB_ILi1ELi1EEEEELi1ELb0EbEENSB_ILi0ELi0EEES1B_Li1EEELi3ELNS1_23SharedMemoryClearOptionE0EbEENS_8epilogue11threadblock8EpilogueIS7_S1A_Li1ENS1G_27PredicatedTileIteratorBlas3INS1G_26OutputTileOptimalThreadMapINS1G_15OutputTileShapeILi64ELi8ELi2ELi1ELi1EEENS1K_ILi1ELi4ELi1ELi1ELi4EEELi128ELi1ELi64EEEdLNS_8BlasModeE1EEENS1F_4warp24FragmentIteratorTensorOpIS12_S15_dNSK_IdLi2ELb1EEESV_EENS1Q_20TileIteratorTensorOpIS12_S15_dSV_EENS1G_18SharedLoadIteratorINS1N_18CompactedThreadMapEdLi8EEENS1F_6thread17LinearCombinationIdLi1EddLNS1Z_9ScaleType4KindE0ELNS_15FloatRoundStyleE2EdEENSB_ILi0ELi4EEELi1ELi1EEENS4_30GemmIdentityThreadblockSwizzleILi1EEELNS_8FillModeE1EEEEEvNT_6ParamsE,"aw",@nobits
	.sectionflags	@""
	.align	16
	.zero		1024


//--------------------- .nv.shared.reserved.0     --------------------------
	.section	.nv.shared.reserved.0,"aw",@nobits
	.weak		__nv_reservedSMEM_offset_0_alias
	.size		__nv_reservedSMEM_offset_0_alias, 0, 0
	.other		__nv_reservedSMEM_offset_0_alias,@"STO_CUDA_RESERVED_SHARED STV_DEFAULT"
__nv_reservedSMEM_offset_0_alias:
	.zero		0


//--------------------- .nv.global                --------------------------
	.section	.nv.global,"aw",@nobits
.nv.global:
	.type		_ZN39_INTERNAL_ad065496_4_k_cu_5659f370_32604cute1_E,@object
	.size		_ZN39_INTERNAL_ad065496_4_k_cu_5659f370_32604cute1_E,(_ZN39_INTERNAL_ad065496_4_k_cu_5659f370_32604cuda3std3__45__cpo6cbeginE - _ZN39_INTERNAL_ad065496_4_k_cu_5659f370_32604cute1_E)
_ZN39_INTERNAL_ad065496_4_k_cu_5659f370_32604cute1_E:
	.zero		1
	.type		_ZN39_INTERNAL_ad065496_4_k_cu_5659f370_32604cuda3std3__45__cpo6cbeginE,@object
	.size		_ZN39_INTERNAL_ad065496_4_k_cu_5659f370_32604cuda3std3__45__cpo6cbeginE,(_ZN39_INTERNAL_ad065496_4_k_cu_5659f370_32604cuda3std3__48in_placeE - _ZN39_INTERNAL_ad065496_4_k_cu_5659f370_32604cuda3std3__45__cpo6cbeginE)
_ZN39_INTERNAL_ad065496_4_k_cu_5659f370_32604cuda3std3__45__cpo6cbeginE:
	.zero		1
	.type		_ZN39_INTERNAL_ad065496_4_k_cu_5659f370_32604cuda3std3__48in_placeE,@object
	.size		_ZN39_INTERNAL_ad065496_4_k_cu_5659f370_32604cuda3std3__48in_placeE,(_ZN39_INTERNAL_ad065496_4_k_cu_5659f370_32604cuda3std6ranges3__45__cpo9iter_moveE - _ZN39_INTERNAL_ad065496_4_k_cu_5659f370_32604cuda3std3__48in_placeE)
_ZN39_INTERNAL_ad065496_4_k_cu_5659f370_32604cuda3std3__48in_placeE:
	.zero		1
	.type		_ZN39_INTERNAL_ad065496_4_k_cu_5659f370_32604cuda3std6ranges3__45__cpo9iter_moveE,@object
	.size		_ZN39_INTERNAL_ad065496_4_k_cu_5659f370_32604cuda3std6ranges3__45__cpo9iter_moveE,(_ZN39_INTERNAL_ad065496_4_k_cu_5659f370_32604cuda3std3__45__cpo5beginE - _ZN39_INTERNAL_ad065496_4_k_cu_5659f370_32604cuda3std6ranges3__45__cpo9iter_moveE)
_ZN39_INTERNAL_ad065496_4_k_cu_5659f370_32604cuda3std6ranges3__45__cpo9iter_moveE:
	.zero		1
	.type		_ZN39_INTERNAL_ad065496_4_k_cu_5659f370_32604cuda3std3__45__cpo5beginE,@object
	.size		_ZN39_INTERNAL_ad065496_4_k_cu_5659f370_32604cuda3std3__45__cpo5beginE,(_ZN39_INTERNAL_ad065496_4_k_cu_5659f370_32604cuda3std3__441_GLOBAL__N__ad065496_4_k_cu_5659f370_32606ignoreE - _ZN39_INTERNAL_ad065496_4_k_cu_5659f370_32604cuda3std3__45__cpo5beginE)
_ZN39_INTERNAL_ad065496_4_k_cu_5659f370_32604cuda3std3__45__cpo5beginE:
	.zero		1
	.type		_ZN39_INTERNAL_ad065496_4_k_cu_5659f370_32604cuda3std3__441_GLOBAL__N__ad065496_4_k_cu_5659f370_32606ignoreE,@object
	.size		_ZN39_INTERNAL_ad065496_4_k_cu_5659f370_32604cuda3std3__441_GLOBAL__N__ad065496_4_k_cu_5659f370_32606ignoreE,(_ZN39_INTERNAL_ad065496_4_k_cu_5659f370_32604cute7productE - _ZN39_INTERNAL_ad065496_4_k_cu_5659f370_32604cuda3std3__441_GLOBAL__N__ad065496_4_k_cu_5659f370_32606ignoreE)
_ZN39_INTERNAL_ad065496_4_k_cu_5659f370_32604cuda3std3__441_GLOBAL__N__ad065496_4_k_cu_5659f370_32606ignoreE:
	.zero		1
	.type		_ZN39_INTERNAL_ad065496_4_k_cu_5659f370_32604cute7productE,@object
	.size		_ZN39_INTERNAL_ad065496_4_k_cu_5659f370_32604cute7productE,(_ZN39_INTERNAL_ad065496_4_k_cu_5659f370_32604cuda3std3__45__cpo3endE - _ZN39_INTERNAL_ad065496_4_k_cu_5659f370_32604cute7productE)
_ZN39_INTERNAL_ad065496_4_k_cu_5659f370_32604cute7productE:
	.zero		1
	.type		_ZN39_INTERNAL_ad065496_4_k_cu_5659f370_32604cuda3std3__45__cpo3endE,@object
	.size		_ZN39_INTERNAL_ad065496_4_k_cu_5659f370_32604cuda3std3__45__cpo3endE,(_ZN39_INTERNAL_ad065496_4_k_cu_5659f370_32604cuda3std3__419piecewise_constructE - _ZN39_INTERNAL_ad065496_4_k_cu_5659f370_32604cuda3std3__45__cpo3endE)
_ZN39_INTERNAL_ad065496_4_k_cu_5659f370_32604cuda3std3__45__cpo3endE:
	.zero		1
	.type		_ZN39_INTERNAL_ad065496_4_k_cu_5659f370_32604cuda3std3__419piecewise_constructE,@object
	.size		_ZN39_INTERNAL_ad065496_4_k_cu_5659f370_32604cuda3std3__419piecewise_constructE,(_ZN39_INTERNAL_ad065496_4_k_cu_5659f370_32604cuda3std3__45__cpo4cendE - _ZN39_INTERNAL_ad065496_4_k_cu_5659f370_32604cuda3std3__419piecewise_constructE)
_ZN39_INTERNAL_ad065496_4_k_cu_5659f370_32604cuda3std3__419piecewise_constructE:
	.zero		1
	.type		_ZN39_INTERNAL_ad065496_4_k_cu_5659f370_32604cuda3std3__45__cpo4cendE,@object
	.size		_ZN39_INTERNAL_ad065496_4_k_cu_5659f370_32604cuda3std3__45__cpo4cendE,(_ZN39_INTERNAL_ad065496_4_k_cu_5659f370_32604cuda3std6ranges3__45__cpo4swapE - _ZN39_INTERNAL_ad065496_4_k_cu_5659f370_32604cuda3std3__45__cpo4cendE)
_ZN39_INTERNAL_ad065496_4_k_cu_5659f370_32604cuda3std3__45__cpo4cendE:
	.zero		1
	.type		_ZN39_INTERNAL_ad065496_4_k_cu_5659f370_32604cuda3std6ranges3__45__cpo4swapE,@object
	.size		_ZN39_INTERNAL_ad065496_4_k_cu_5659f370_32604cuda3std6ranges3__45__cpo4swapE,(.L_7 - _ZN39_INTERNAL_ad065496_4_k_cu_5659f370_32604cuda3std6ranges3__45__cpo4swapE)
_ZN39_INTERNAL_ad065496_4_k_cu_5659f370_32604cuda3std6ranges3__45__cpo4swapE:
	.zero		1
.L_7:


//--------------------- .nv.constant0._ZN7cutlass6KernelINS_4gemm6kernel14RankKUniversalINS1_11threadblock13MmaMultistageINS1_9GemmShapeILi64ELi64ELi16EEENS_9transform11threadblock28PredicatedTileAccessIteratorINS_11MatrixShapeILi64ELi16EEEdNS_6layout11ColumnMajorELi1ENS8_31PitchLinearWarpStripedThreadMapINS_16PitchLinearShapeILi64ELi16EEELi128ENSG_ILi16ELi2EEELi1EEENS_5ArrayIdLi1ELb1EEELb0ENSD_9NoPermuteEEENS9_25RegularTileAccessIteratorISC_dNSD_43ColumnMajorTensorOpMultiplicandCongruous64bELi1ESJ_Li8EEELNS_4arch14CacheOperation4KindE0ENSA_INSB_ILi16ELi64EEEdNSD_8RowMajorELi0ESJ_SL_Lb0ESM_EENSO_ISU_dNSD_40RowMajorTensorOpMultiplicandCongruous64bELi0ESJ_Li8EEELST_0EdSV_NS4_9MmaPolicyINS1_4warp11MmaTensorOpINS6_ILi32ELi32ELi16EEEdSP_dSX_dSV_NS10_17MmaTensorOpPolicyINSR_3MmaINS6_ILi8ELi8ELi4EEELi32EdSV_dSE_dSV_NSR_13OpMultiplyAddEEENSB_ILi1ELi1EEEEELi1ELb0EbEENSB_ILi0ELi0EEES1B_Li1EEELi3ELNS1_23SharedMemoryClearOptionE0EbEENS_8epilogue11threadblock8EpilogueIS7_S1A_Li1ENS1G_27PredicatedTileIteratorBlas3INS1G_26OutputTileOptimalThreadMapINS1G_15OutputTileShapeILi64ELi8ELi2ELi1ELi1EEENS1K_ILi1ELi4ELi1ELi1ELi4EEELi128ELi1ELi64EEEdLNS_8BlasModeE1EEENS1F_4warp24FragmentIteratorTensorOpIS12_S15_dNSK_IdLi2ELb1EEESV_EENS1Q_20TileIteratorTensorOpIS12_S15_dSV_EENS1G_18SharedLoadIteratorINS1N_18CompactedThreadMapEdLi8EEENS1F_6thread17LinearCombinationIdLi1EddLNS1Z_9ScaleType4KindE0ELNS_15FloatRoundStyleE2EdEENSB_ILi0ELi4EEELi1ELi1EEENS4_30GemmIdentityThreadblockSwizzleILi1EEELNS_8FillModeE1EEEEEvNT_6ParamsE --------------------------
	.section	.nv.constant0._ZN7cutlass6KernelINS_4gemm6kernel14RankKUniversalINS1_11threadblock13MmaMultistageINS1_9GemmShapeILi64ELi64ELi16EEENS_9transform11threadblock28PredicatedTileAccessIteratorINS_11MatrixShapeILi64ELi16EEEdNS_6layout11ColumnMajorELi1ENS8_31PitchLinearWarpStripedThreadMapINS_16PitchLinearShapeILi64ELi16EEELi128ENSG_ILi16ELi2EEELi1EEENS_5ArrayIdLi1ELb1EEELb0ENSD_9NoPermuteEEENS9_25RegularTileAccessIteratorISC_dNSD_43ColumnMajorTensorOpMultiplicandCongruous64bELi1ESJ_Li8EEELNS_4arch14CacheOperation4KindE0ENSA_INSB_ILi16ELi64EEEdNSD_8RowMajorELi0ESJ_SL_Lb0ESM_EENSO_ISU_dNSD_40RowMajorTensorOpMultiplicandCongruous64bELi0ESJ_Li8EEELST_0EdSV_NS4_9MmaPolicyINS1_4warp11MmaTensorOpINS6_ILi32ELi32ELi16EEEdSP_dSX_dSV_NS10_17MmaTensorOpPolicyINSR_3MmaINS6_ILi8ELi8ELi4EEELi32EdSV_dSE_dSV_NSR_13OpMultiplyAddEEENSB_ILi1ELi1EEEEELi1ELb0EbEENSB_ILi0ELi0EEES1B_Li1EEELi3ELNS1_23SharedMemoryClearOptionE0EbEENS_8epilogue11threadblock8EpilogueIS7_S1A_Li1ENS1G_27PredicatedTileIteratorBlas3INS1G_26OutputTileOptimalThreadMapINS1G_15OutputTileShapeILi64ELi8ELi2ELi1ELi1EEENS1K_ILi1ELi4ELi1ELi1ELi4EEELi128ELi1ELi64EEEdLNS_8BlasModeE1EEENS1F_4warp24FragmentIteratorTensorOpIS12_S15_dNSK_IdLi2ELb1EEESV_EENS1Q_20TileIteratorTensorOpIS12_S15_dSV_EENS1G_18SharedLoadIteratorINS1N_18CompactedThreadMapEdLi8EEENS1F_6thread17LinearCombinationIdLi1EddLNS1Z_9ScaleType4KindE0ELNS_15FloatRoundStyleE2EdEENSB_ILi0ELi4EEELi1ELi1EEENS4_30GemmIdentityThreadblockSwizzleILi1EEELNS_8FillModeE1EEEEEvNT_6ParamsE,"a",@progbits
	.sectionflags	@""
	.align	4
.nv.constant0._ZN7cutlass6KernelINS_4gemm6kernel14RankKUniversalINS1_11threadblock13MmaMultistageINS1_9GemmShapeILi64ELi64ELi16EEENS_9transform11threadblock28PredicatedTileAccessIteratorINS_11MatrixShapeILi64ELi16EEEdNS_6layout11ColumnMajorELi1ENS8_31PitchLinearWarpStripedThreadMapINS_16PitchLinearShapeILi64ELi16EEELi128ENSG_ILi16ELi2EEELi1EEENS_5ArrayIdLi1ELb1EEELb0ENSD_9NoPermuteEEENS9_25RegularTileAccessIteratorISC_dNSD_43ColumnMajorTensorOpMultiplicandCongruous64bELi1ESJ_Li8EEELNS_4arch14CacheOperation4KindE0ENSA_INSB_ILi16ELi64EEEdNSD_8RowMajorELi0ESJ_SL_Lb0ESM_EENSO_ISU_dNSD_40RowMajorTensorOpMultiplicandCongruous64bELi0ESJ_Li8EEELST_0EdSV_NS4_9MmaPolicyINS1_4warp11MmaTensorOpINS6_ILi32ELi32ELi16EEEdSP_dSX_dSV_NS10_17MmaTensorOpPolicyINSR_3MmaINS6_ILi8ELi8ELi4EEELi32EdSV_dSE_dSV_NSR_13OpMultiplyAddEEENSB_ILi1ELi1EEEEELi1ELb0EbEENSB_ILi0ELi0EEES1B_Li1EEELi3ELNS1_23SharedMemoryClearOptionE0EbEENS_8epilogue11threadblock8EpilogueIS7_S1A_Li1ENS1G_27PredicatedTileIteratorBlas3INS1G_26OutputTileOptimalThreadMapINS1G_15OutputTileShapeILi64ELi8ELi2ELi1ELi1EEENS1K_ILi1ELi4ELi1ELi1ELi4EEELi128ELi1ELi64EEEdLNS_8BlasModeE1EEENS1F_4warp24FragmentIteratorTensorOpIS12_S15_dNSK_IdLi2ELb1EEESV_EENS1Q_20TileIteratorTensorOpIS12_S15_dSV_EENS1G_18SharedLoadIteratorINS1N_18CompactedThreadMapEdLi8EEENS1F_6thread17LinearCombinationIdLi1EddLNS1Z_9ScaleType4KindE0ELNS_15FloatRoundStyleE2EdEENSB_ILi0ELi4EEELi1ELi1EEENS4_30GemmIdentityThreadblockSwizzleILi1EEELNS_8FillModeE1EEEEEvNT_6ParamsE:
	.zero		896


//--------------------- SYMBOLS --------------------------

	.type		.nv.reservedSmem.offset0,@object
	.size		.nv.reservedSmem.offset0,0x4
